//
// Generated by NVIDIA NVVM Compiler
//
// Compiler Build ID: CL-36424714
// Cuda compilation tools, release 13.0, V13.0.88
// Based on NVVM 20.0.0
//

.version 9.0
.target sm_100
.address_size 64

	// .globl	_Z10fp16tofp32PfP6__halfm
.extern .func  (.param .b32 func_retval0) vprintf
(
	.param .b64 vprintf_param_0,
	.param .b64 vprintf_param_1
)
;
.global .align 1 .b8 $str[14] = {61, 61, 61, 37, 100, 32, 32, 37, 100, 61, 61, 61, 10};
.global .align 1 .b8 $str$1[6] = {37, 46, 52, 102, 32};
.global .align 1 .b8 $str$2[2] = {10};
.global .align 1 .b8 $str$3[25] = {78, 117, 109, 98, 101, 114, 32, 111, 102, 32, 109, 105, 115, 109, 97, 116, 99, 104, 58, 32, 37, 108, 100, 10};
.global .align 1 .b8 $str$4[60] = {77, 97, 120, 105, 109, 117, 109, 32, 100, 105, 102, 102, 101, 114, 101, 110, 99, 101, 58, 32, 37, 46, 52, 102, 44, 32, 97, 58, 32, 37, 46, 52, 102, 32, 40, 37, 35, 48, 52, 120, 41, 44, 32, 98, 58, 32, 37, 46, 52, 102, 32, 40, 37, 35, 48, 52, 120, 41, 10};
.global .align 1 .b8 $str$5[60] = {77, 97, 120, 105, 109, 117, 109, 32, 100, 105, 102, 102, 101, 114, 101, 110, 99, 101, 58, 32, 37, 46, 52, 102, 44, 32, 97, 58, 32, 37, 46, 52, 102, 32, 40, 37, 35, 48, 56, 120, 41, 44, 32, 98, 58, 32, 37, 46, 52, 102, 32, 40, 37, 35, 48, 56, 120, 41, 10};
.global .align 1 .b8 $str$6[60] = {77, 97, 120, 105, 109, 117, 109, 32, 100, 105, 102, 102, 101, 114, 101, 110, 99, 101, 58, 32, 37, 46, 52, 102, 44, 32, 97, 58, 32, 37, 46, 52, 102, 32, 40, 37, 35, 48, 56, 120, 41, 44, 32, 98, 58, 32, 37, 46, 52, 102, 32, 40, 37, 35, 48, 52, 120, 41, 10};

.visible .entry _Z10fp16tofp32PfP6__halfm(
	.param .u64 .ptr .align 1 _Z10fp16tofp32PfP6__halfm_param_0,
	.param .u64 .ptr .align 1 _Z10fp16tofp32PfP6__halfm_param_1,
	.param .u64 _Z10fp16tofp32PfP6__halfm_param_2
)
.maxntid 512
.minnctapersm 4
{
	.reg .pred 	%p<2>;
	.reg .b16 	%rs<2>;
	.reg .b32 	%r<5>;
	.reg .b32 	%f<2>;
	.reg .b64 	%rd<11>;

	ld.param.u64 	%rd2, [_Z10fp16tofp32PfP6__halfm_param_0];
	ld.param.u64 	%rd3, [_Z10fp16tofp32PfP6__halfm_param_1];
	ld.param.u64 	%rd4, [_Z10fp16tofp32PfP6__halfm_param_2];
	mov.u32 	%r1, %ctaid.x;
	mov.u32 	%r2, %ntid.x;
	mov.u32 	%r3, %tid.x;
	mad.lo.s32 	%r4, %r1, %r2, %r3;
	cvt.u64.u32 	%rd1, %r4;
	setp.le.u64 	%p1, %rd4, %rd1;
	@%p1 bra 	$L__BB0_2;
	cvta.to.global.u64 	%rd5, %rd3;
	cvta.to.global.u64 	%rd6, %rd2;
	shl.b64 	%rd7, %rd1, 1;
	add.s64 	%rd8, %rd5, %rd7;
	ld.global.u16 	%rs1, [%rd8];
	// begin inline asm
	{  cvt.f32.f16 %f1, %rs1;}

	// end inline asm
	shl.b64 	%rd9, %rd1, 2;
	add.s64 	%rd10, %rd6, %rd9;
	st.global.f32 	[%rd10], %f1;
$L__BB0_2:
	ret;

}
	// .globl	_Z10fp32tofp16P6__halfPfm
.visible .entry _Z10fp32tofp16P6__halfPfm(
	.param .u64 .ptr .align 1 _Z10fp32tofp16P6__halfPfm_param_0,
	.param .u64 .ptr .align 1 _Z10fp32tofp16P6__halfPfm_param_1,
	.param .u64 _Z10fp32tofp16P6__halfPfm_param_2
)
.maxntid 512
.minnctapersm 4
{
	.reg .pred 	%p<2>;
	.reg .b16 	%rs<2>;
	.reg .b32 	%r<5>;
	.reg .b32 	%f<2>;
	.reg .b64 	%rd<11>;

	ld.param.u64 	%rd2, [_Z10fp32tofp16P6__halfPfm_param_0];
	ld.param.u64 	%rd3, [_Z10fp32tofp16P6__halfPfm_param_1];
	ld.param.u64 	%rd4, [_Z10fp32tofp16P6__halfPfm_param_2];
	mov.u32 	%r1, %ctaid.x;
	mov.u32 	%r2, %ntid.x;
	mov.u32 	%r3, %tid.x;
	mad.lo.s32 	%r4, %r1, %r2, %r3;
	cvt.u64.u32 	%rd1, %r4;
	setp.le.u64 	%p1, %rd4, %rd1;
	@%p1 bra 	$L__BB1_2;
	cvta.to.global.u64 	%rd5, %rd3;
	cvta.to.global.u64 	%rd6, %rd2;
	shl.b64 	%rd7, %rd1, 2;
	add.s64 	%rd8, %rd5, %rd7;
	ld.global.f32 	%f1, [%rd8];
	// begin inline asm
	{  cvt.rn.f16.f32 %rs1, %f1;}

	// end inline asm
	shl.b64 	%rd9, %rd1, 1;
	add.s64 	%rd10, %rd6, %rd9;
	st.global.u16 	[%rd10], %rs1;
$L__BB1_2:
	ret;

}
	// .globl	_Z15initGPUData_kerP6__halfmi
.visible .entry _Z15initGPUData_kerP6__halfmi(
	.param .u64 .ptr .align 1 _Z15initGPUData_kerP6__halfmi_param_0,
	.param .u64 _Z15initGPUData_kerP6__halfmi_param_1,
	.param .u32 _Z15initGPUData_kerP6__halfmi_param_2
)
{
	.reg .pred 	%p<2>;
	.reg .b16 	%rs<2>;
	.reg .b32 	%r<6>;
	.reg .b32 	%f<3>;
	.reg .b64 	%rd<17>;

	ld.param.u64 	%rd2, [_Z15initGPUData_kerP6__halfmi_param_0];
	ld.param.u64 	%rd3, [_Z15initGPUData_kerP6__halfmi_param_1];
	ld.param.u32 	%r1, [_Z15initGPUData_kerP6__halfmi_param_2];
	mov.u32 	%r2, %ctaid.x;
	mov.u32 	%r3, %ntid.x;
	mov.u32 	%r4, %tid.x;
	mad.lo.s32 	%r5, %r2, %r3, %r4;
	cvt.u64.u32 	%rd1, %r5;
	setp.le.u64 	%p1, %rd3, %rd1;
	@%p1 bra 	$L__BB2_2;
	cvta.to.global.u64 	%rd4, %rd2;
	cvt.s64.s32 	%rd5, %r1;
	add.s64 	%rd6, %rd5, %rd1;
	mul.hi.u64 	%rd7, %rd6, 218736095735686383;
	sub.s64 	%rd8, %rd6, %rd7;
	shr.u64 	%rd9, %rd8, 1;
	add.s64 	%rd10, %rd9, %rd7;
	shr.u64 	%rd11, %rd10, 7;
	mul.lo.s64 	%rd12, %rd11, 253;
	sub.s64 	%rd13, %rd6, %rd12;
	add.s64 	%rd14, %rd13, 1;
	cvt.rn.f32.u64 	%f2, %rd14;
	mul.f32 	%f1, %f2, 0f3B800000;
	// begin inline asm
	{  cvt.rn.f16.f32 %rs1, %f1;}

	// end inline asm
	shl.b64 	%rd15, %rd1, 1;
	add.s64 	%rd16, %rd4, %rd15;
	st.global.u16 	[%rd16], %rs1;
$L__BB2_2:
	ret;

}
	// .globl	_Z15initGPUData_kerPfmi
.visible .entry _Z15initGPUData_kerPfmi(
	.param .u64 .ptr .align 1 _Z15initGPUData_kerPfmi_param_0,
	.param .u64 _Z15initGPUData_kerPfmi_param_1,
	.param .u32 _Z15initGPUData_kerPfmi_param_2
)
{
	.reg .pred 	%p<2>;
	.reg .b32 	%r<6>;
	.reg .b32 	%f<3>;
	.reg .b64 	%rd<17>;

	ld.param.u64 	%rd2, [_Z15initGPUData_kerPfmi_param_0];
	ld.param.u64 	%rd3, [_Z15initGPUData_kerPfmi_param_1];
	ld.param.u32 	%r1, [_Z15initGPUData_kerPfmi_param_2];
	mov.u32 	%r2, %ctaid.x;
	mov.u32 	%r3, %ntid.x;
	mov.u32 	%r4, %tid.x;
	mad.lo.s32 	%r5, %r2, %r3, %r4;
	cvt.u64.u32 	%rd1, %r5;
	setp.le.u64 	%p1, %rd3, %rd1;
	@%p1 bra 	$L__BB3_2;
	cvta.to.global.u64 	%rd4, %rd2;
	cvt.s64.s32 	%rd5, %r1;
	add.s64 	%rd6, %rd5, %rd1;
	mul.hi.u64 	%rd7, %rd6, 218736095735686383;
	sub.s64 	%rd8, %rd6, %rd7;
	shr.u64 	%rd9, %rd8, 1;
	add.s64 	%rd10, %rd9, %rd7;
	shr.u64 	%rd11, %rd10, 7;
	mul.lo.s64 	%rd12, %rd11, 253;
	sub.s64 	%rd13, %rd6, %rd12;
	add.s64 	%rd14, %rd13, 1;
	cvt.rn.f32.u64 	%f1, %rd14;
	mul.f32 	%f2, %f1, 0f3B800000;
	shl.b64 	%rd15, %rd1, 2;
	add.s64 	%rd16, %rd4, %rd15;
	st.global.f32 	[%rd16], %f2;
$L__BB3_2:
	ret;

}
	// .globl	_Z13print4dTensorP6__halfiiii
.visible .entry _Z13print4dTensorP6__halfiiii(
	.param .u64 .ptr .align 1 _Z13print4dTensorP6__halfiiii_param_0,
	.param .u32 _Z13print4dTensorP6__halfiiii_param_1,
	.param .u32 _Z13print4dTensorP6__halfiiii_param_2,
	.param .u32 _Z13print4dTensorP6__halfiiii_param_3,
	.param .u32 _Z13print4dTensorP6__halfiiii_param_4
)
{
	.local .align 8 .b8 	__local_depot4[8];
	.reg .b64 	%SP;
	.reg .b64 	%SPL;
	.reg .pred 	%p<32>;
	.reg .b16 	%rs<32>;
	.reg .b32 	%r<211>;
	.reg .b32 	%f<32>;
	.reg .b64 	%rd<59>;
	.reg .b64 	%fd<32>;

	mov.u64 	%SPL, __local_depot4;
	cvta.local.u64 	%SP, %SPL;
	ld.param.u64 	%rd4, [_Z13print4dTensorP6__halfiiii_param_0];
	ld.param.u32 	%r45, [_Z13print4dTensorP6__halfiiii_param_1];
	ld.param.u32 	%r47, [_Z13print4dTensorP6__halfiiii_param_3];
	ld.param.u32 	%r48, [_Z13print4dTensorP6__halfiiii_param_4];
	cvta.to.global.u64 	%rd1, %rd4;
	add.u64 	%rd5, %SP, 0;
	add.u64 	%rd2, %SPL, 0;
	setp.lt.s32 	%p1, %r45, 1;
	@%p1 bra 	$L__BB4_46;
	ld.param.u32 	%r189, [_Z13print4dTensorP6__halfiiii_param_2];
	setp.lt.s32 	%p2, %r189, 1;
	@%p2 bra 	$L__BB4_46;
	setp.lt.s32 	%p3, %r47, 1;
	@%p3 bra 	$L__BB4_33;
	setp.gt.s32 	%p12, %r48, 0;
	@%p12 bra 	$L__BB4_15;
	and.b32  	%r1, %r47, 3;
	and.b32  	%r2, %r47, 2147483644;
	mov.b32 	%r203, 0;
	mov.u64 	%rd18, $str;
	mov.u64 	%rd23, $str$2;
$L__BB4_5:
	mov.b32 	%r204, 0;
$L__BB4_6:
	setp.lt.u32 	%p13, %r47, 4;
	st.local.v2.u32 	[%rd2], {%r203, %r204};
	cvta.global.u64 	%rd19, %rd18;
	{ // callseq 15, 0
	.param .b64 param0;
	st.param.b64 	[param0], %rd19;
	.param .b64 param1;
	st.param.b64 	[param1], %rd5;
	.param .b32 retval0;
	call.uni (retval0), 
	vprintf, 
	(
	param0, 
	param1
	);
	ld.param.b32 	%r95, [retval0];
	} // callseq 15
	@%p13 bra 	$L__BB4_9;
	mov.b32 	%r205, 0;
$L__BB4_8:
	cvta.global.u64 	%rd22, %rd23;
	{ // callseq 16, 0
	.param .b64 param0;
	st.param.b64 	[param0], %rd22;
	.param .b64 param1;
	st.param.b64 	[param1], 0;
	.param .b32 retval0;
	call.uni (retval0), 
	vprintf, 
	(
	param0, 
	param1
	);
	ld.param.b32 	%r98, [retval0];
	} // callseq 16
	{ // callseq 17, 0
	.param .b64 param0;
	st.param.b64 	[param0], %rd22;
	.param .b64 param1;
	st.param.b64 	[param1], 0;
	.param .b32 retval0;
	call.uni (retval0), 
	vprintf, 
	(
	param0, 
	param1
	);
	ld.param.b32 	%r100, [retval0];
	} // callseq 17
	{ // callseq 18, 0
	.param .b64 param0;
	st.param.b64 	[param0], %rd22;
	.param .b64 param1;
	st.param.b64 	[param1], 0;
	.param .b32 retval0;
	call.uni (retval0), 
	vprintf, 
	(
	param0, 
	param1
	);
	ld.param.b32 	%r102, [retval0];
	} // callseq 18
	{ // callseq 19, 0
	.param .b64 param0;
	st.param.b64 	[param0], %rd22;
	.param .b64 param1;
	st.param.b64 	[param1], 0;
	.param .b32 retval0;
	call.uni (retval0), 
	vprintf, 
	(
	param0, 
	param1
	);
	ld.param.b32 	%r104, [retval0];
	} // callseq 19
	add.s32 	%r205, %r205, 4;
	setp.ne.s32 	%p14, %r205, %r2;
	@%p14 bra 	$L__BB4_8;
$L__BB4_9:
	setp.eq.s32 	%p15, %r1, 0;
	@%p15 bra 	$L__BB4_13;
	setp.eq.s32 	%p16, %r1, 1;
	cvta.global.u64 	%rd24, %rd23;
	{ // callseq 20, 0
	.param .b64 param0;
	st.param.b64 	[param0], %rd24;
	.param .b64 param1;
	st.param.b64 	[param1], 0;
	.param .b32 retval0;
	call.uni (retval0), 
	vprintf, 
	(
	param0, 
	param1
	);
	ld.param.b32 	%r106, [retval0];
	} // callseq 20
	@%p16 bra 	$L__BB4_13;
	setp.eq.s32 	%p17, %r1, 2;
	cvta.global.u64 	%rd26, %rd23;
	{ // callseq 21, 0
	.param .b64 param0;
	st.param.b64 	[param0], %rd26;
	.param .b64 param1;
	st.param.b64 	[param1], 0;
	.param .b32 retval0;
	call.uni (retval0), 
	vprintf, 
	(
	param0, 
	param1
	);
	ld.param.b32 	%r108, [retval0];
	} // callseq 21
	@%p17 bra 	$L__BB4_13;
	cvta.global.u64 	%rd28, %rd23;
	{ // callseq 22, 0
	.param .b64 param0;
	st.param.b64 	[param0], %rd28;
	.param .b64 param1;
	st.param.b64 	[param1], 0;
	.param .b32 retval0;
	call.uni (retval0), 
	vprintf, 
	(
	param0, 
	param1
	);
	ld.param.b32 	%r110, [retval0];
	} // callseq 22
$L__BB4_13:
	ld.param.u32 	%r192, [_Z13print4dTensorP6__halfiiii_param_2];
	add.s32 	%r204, %r204, 1;
	setp.ne.s32 	%p18, %r204, %r192;
	@%p18 bra 	$L__BB4_6;
	add.s32 	%r203, %r203, 1;
	setp.eq.s32 	%p19, %r203, %r45;
	@%p19 bra 	$L__BB4_46;
	bra.uni 	$L__BB4_5;
$L__BB4_15:
	and.b32  	%r3, %r48, 15;
	and.b32  	%r4, %r48, 7;
	and.b32  	%r5, %r48, 2147483632;
	and.b32  	%r6, %r48, 3;
	neg.s32 	%r7, %r5;
	mov.b32 	%r195, 0;
	mov.u64 	%rd29, $str;
	mov.u64 	%rd57, $str$2;
	mov.u64 	%rd48, $str$1;
$L__BB4_16:
	mov.b32 	%r196, 0;
$L__BB4_17:
	ld.param.u32 	%r193, [_Z13print4dTensorP6__halfiiii_param_2];
	st.local.v2.u32 	[%rd2], {%r195, %r196};
	cvta.global.u64 	%rd30, %rd29;
	{ // callseq 23, 0
	.param .b64 param0;
	st.param.b64 	[param0], %rd30;
	.param .b64 param1;
	st.param.b64 	[param1], %rd5;
	.param .b32 retval0;
	call.uni (retval0), 
	vprintf, 
	(
	param0, 
	param1
	);
	ld.param.b32 	%r115, [retval0];
	} // callseq 23
	mad.lo.s32 	%r117, %r195, %r193, %r196;
	mul.lo.s32 	%r10, %r117, %r47;
	mov.b32 	%r197, 0;
$L__BB4_18:
	setp.lt.u32 	%p20, %r48, 16;
	add.s32 	%r119, %r10, %r197;
	mul.lo.s32 	%r12, %r119, %r48;
	mov.b32 	%r201, 0;
	mov.u32 	%r198, %r12;
	mov.u32 	%r199, %r7;
	@%p20 bra 	$L__BB4_20;
$L__BB4_19:
	.pragma "nounroll";
	mul.wide.s32 	%rd32, %r198, 2;
	add.s64 	%rd33, %rd1, %rd32;
	ld.global.u16 	%rs1, [%rd33];
	// begin inline asm
	{  cvt.f32.f16 %f1, %rs1;}

	// end inline asm
	cvt.f64.f32 	%fd1, %f1;
	st.local.f64 	[%rd2], %fd1;
	cvta.global.u64 	%rd35, %rd48;
	{ // callseq 24, 0
	.param .b64 param0;
	st.param.b64 	[param0], %rd35;
	.param .b64 param1;
	st.param.b64 	[param1], %rd5;
	.param .b32 retval0;
	call.uni (retval0), 
	vprintf, 
	(
	param0, 
	param1
	);
	ld.param.b32 	%r120, [retval0];
	} // callseq 24
	ld.global.u16 	%rs2, [%rd33+2];
	// begin inline asm
	{  cvt.f32.f16 %f2, %rs2;}

	// end inline asm
	cvt.f64.f32 	%fd2, %f2;
	st.local.f64 	[%rd2], %fd2;
	{ // callseq 25, 0
	.param .b64 param0;
	st.param.b64 	[param0], %rd35;
	.param .b64 param1;
	st.param.b64 	[param1], %rd5;
	.param .b32 retval0;
	call.uni (retval0), 
	vprintf, 
	(
	param0, 
	param1
	);
	ld.param.b32 	%r122, [retval0];
	} // callseq 25
	ld.global.u16 	%rs3, [%rd33+4];
	// begin inline asm
	{  cvt.f32.f16 %f3, %rs3;}

	// end inline asm
	cvt.f64.f32 	%fd3, %f3;
	st.local.f64 	[%rd2], %fd3;
	{ // callseq 26, 0
	.param .b64 param0;
	st.param.b64 	[param0], %rd35;
	.param .b64 param1;
	st.param.b64 	[param1], %rd5;
	.param .b32 retval0;
	call.uni (retval0), 
	vprintf, 
	(
	param0, 
	param1
	);
	ld.param.b32 	%r124, [retval0];
	} // callseq 26
	ld.global.u16 	%rs4, [%rd33+6];
	// begin inline asm
	{  cvt.f32.f16 %f4, %rs4;}

	// end inline asm
	cvt.f64.f32 	%fd4, %f4;
	st.local.f64 	[%rd2], %fd4;
	{ // callseq 27, 0
	.param .b64 param0;
	st.param.b64 	[param0], %rd35;
	.param .b64 param1;
	st.param.b64 	[param1], %rd5;
	.param .b32 retval0;
	call.uni (retval0), 
	vprintf, 
	(
	param0, 
	param1
	);
	ld.param.b32 	%r126, [retval0];
	} // callseq 27
	ld.global.u16 	%rs5, [%rd33+8];
	// begin inline asm
	{  cvt.f32.f16 %f5, %rs5;}

	// end inline asm
	cvt.f64.f32 	%fd5, %f5;
	st.local.f64 	[%rd2], %fd5;
	{ // callseq 28, 0
	.param .b64 param0;
	st.param.b64 	[param0], %rd35;
	.param .b64 param1;
	st.param.b64 	[param1], %rd5;
	.param .b32 retval0;
	call.uni (retval0), 
	vprintf, 
	(
	param0, 
	param1
	);
	ld.param.b32 	%r128, [retval0];
	} // callseq 28
	ld.global.u16 	%rs6, [%rd33+10];
	// begin inline asm
	{  cvt.f32.f16 %f6, %rs6;}

	// end inline asm
	cvt.f64.f32 	%fd6, %f6;
	st.local.f64 	[%rd2], %fd6;
	{ // callseq 29, 0
	.param .b64 param0;
	st.param.b64 	[param0], %rd35;
	.param .b64 param1;
	st.param.b64 	[param1], %rd5;
	.param .b32 retval0;
	call.uni (retval0), 
	vprintf, 
	(
	param0, 
	param1
	);
	ld.param.b32 	%r130, [retval0];
	} // callseq 29
	ld.global.u16 	%rs7, [%rd33+12];
	// begin inline asm
	{  cvt.f32.f16 %f7, %rs7;}

	// end inline asm
	cvt.f64.f32 	%fd7, %f7;
	st.local.f64 	[%rd2], %fd7;
	{ // callseq 30, 0
	.param .b64 param0;
	st.param.b64 	[param0], %rd35;
	.param .b64 param1;
	st.param.b64 	[param1], %rd5;
	.param .b32 retval0;
	call.uni (retval0), 
	vprintf, 
	(
	param0, 
	param1
	);
	ld.param.b32 	%r132, [retval0];
	} // callseq 30
	ld.global.u16 	%rs8, [%rd33+14];
	// begin inline asm
	{  cvt.f32.f16 %f8, %rs8;}

	// end inline asm
	cvt.f64.f32 	%fd8, %f8;
	st.local.f64 	[%rd2], %fd8;
	{ // callseq 31, 0
	.param .b64 param0;
	st.param.b64 	[param0], %rd35;
	.param .b64 param1;
	st.param.b64 	[param1], %rd5;
	.param .b32 retval0;
	call.uni (retval0), 
	vprintf, 
	(
	param0, 
	param1
	);
	ld.param.b32 	%r134, [retval0];
	} // callseq 31
	ld.global.u16 	%rs9, [%rd33+16];
	// begin inline asm
	{  cvt.f32.f16 %f9, %rs9;}

	// end inline asm
	cvt.f64.f32 	%fd9, %f9;
	st.local.f64 	[%rd2], %fd9;
	{ // callseq 32, 0
	.param .b64 param0;
	st.param.b64 	[param0], %rd35;
	.param .b64 param1;
	st.param.b64 	[param1], %rd5;
	.param .b32 retval0;
	call.uni (retval0), 
	vprintf, 
	(
	param0, 
	param1
	);
	ld.param.b32 	%r136, [retval0];
	} // callseq 32
	ld.global.u16 	%rs10, [%rd33+18];
	// begin inline asm
	{  cvt.f32.f16 %f10, %rs10;}

	// end inline asm
	cvt.f64.f32 	%fd10, %f10;
	st.local.f64 	[%rd2], %fd10;
	{ // callseq 33, 0
	.param .b64 param0;
	st.param.b64 	[param0], %rd35;
	.param .b64 param1;
	st.param.b64 	[param1], %rd5;
	.param .b32 retval0;
	call.uni (retval0), 
	vprintf, 
	(
	param0, 
	param1
	);
	ld.param.b32 	%r138, [retval0];
	} // callseq 33
	ld.global.u16 	%rs11, [%rd33+20];
	// begin inline asm
	{  cvt.f32.f16 %f11, %rs11;}

	// end inline asm
	cvt.f64.f32 	%fd11, %f11;
	st.local.f64 	[%rd2], %fd11;
	{ // callseq 34, 0
	.param .b64 param0;
	st.param.b64 	[param0], %rd35;
	.param .b64 param1;
	st.param.b64 	[param1], %rd5;
	.param .b32 retval0;
	call.uni (retval0), 
	vprintf, 
	(
	param0, 
	param1
	);
	ld.param.b32 	%r140, [retval0];
	} // callseq 34
	ld.global.u16 	%rs12, [%rd33+22];
	// begin inline asm
	{  cvt.f32.f16 %f12, %rs12;}

	// end inline asm
	cvt.f64.f32 	%fd12, %f12;
	st.local.f64 	[%rd2], %fd12;
	{ // callseq 35, 0
	.param .b64 param0;
	st.param.b64 	[param0], %rd35;
	.param .b64 param1;
	st.param.b64 	[param1], %rd5;
	.param .b32 retval0;
	call.uni (retval0), 
	vprintf, 
	(
	param0, 
	param1
	);
	ld.param.b32 	%r142, [retval0];
	} // callseq 35
	ld.global.u16 	%rs13, [%rd33+24];
	// begin inline asm
	{  cvt.f32.f16 %f13, %rs13;}

	// end inline asm
	cvt.f64.f32 	%fd13, %f13;
	st.local.f64 	[%rd2], %fd13;
	{ // callseq 36, 0
	.param .b64 param0;
	st.param.b64 	[param0], %rd35;
	.param .b64 param1;
	st.param.b64 	[param1], %rd5;
	.param .b32 retval0;
	call.uni (retval0), 
	vprintf, 
	(
	param0, 
	param1
	);
	ld.param.b32 	%r144, [retval0];
	} // callseq 36
	ld.global.u16 	%rs14, [%rd33+26];
	// begin inline asm
	{  cvt.f32.f16 %f14, %rs14;}

	// end inline asm
	cvt.f64.f32 	%fd14, %f14;
	st.local.f64 	[%rd2], %fd14;
	{ // callseq 37, 0
	.param .b64 param0;
	st.param.b64 	[param0], %rd35;
	.param .b64 param1;
	st.param.b64 	[param1], %rd5;
	.param .b32 retval0;
	call.uni (retval0), 
	vprintf, 
	(
	param0, 
	param1
	);
	ld.param.b32 	%r146, [retval0];
	} // callseq 37
	ld.global.u16 	%rs15, [%rd33+28];
	// begin inline asm
	{  cvt.f32.f16 %f15, %rs15;}

	// end inline asm
	cvt.f64.f32 	%fd15, %f15;
	st.local.f64 	[%rd2], %fd15;
	{ // callseq 38, 0
	.param .b64 param0;
	st.param.b64 	[param0], %rd35;
	.param .b64 param1;
	st.param.b64 	[param1], %rd5;
	.param .b32 retval0;
	call.uni (retval0), 
	vprintf, 
	(
	param0, 
	param1
	);
	ld.param.b32 	%r148, [retval0];
	} // callseq 38
	ld.global.u16 	%rs16, [%rd33+30];
	// begin inline asm
	{  cvt.f32.f16 %f16, %rs16;}

	// end inline asm
	cvt.f64.f32 	%fd16, %f16;
	st.local.f64 	[%rd2], %fd16;
	{ // callseq 39, 0
	.param .b64 param0;
	st.param.b64 	[param0], %rd35;
	.param .b64 param1;
	st.param.b64 	[param1], %rd5;
	.param .b32 retval0;
	call.uni (retval0), 
	vprintf, 
	(
	param0, 
	param1
	);
	ld.param.b32 	%r150, [retval0];
	} // callseq 39
	add.s32 	%r199, %r199, 16;
	add.s32 	%r198, %r198, 16;
	setp.eq.s32 	%p21, %r199, 0;
	mov.u32 	%r201, %r5;
	@%p21 bra 	$L__BB4_20;
	bra.uni 	$L__BB4_19;
$L__BB4_20:
	setp.eq.s32 	%p22, %r3, 0;
	@%p22 bra 	$L__BB4_30;
	add.s32 	%r152, %r3, -1;
	setp.lt.u32 	%p23, %r152, 7;
	@%p23 bra 	$L__BB4_23;
	add.s32 	%r153, %r201, %r12;
	mul.wide.s32 	%rd37, %r153, 2;
	add.s64 	%rd38, %rd1, %rd37;
	ld.global.u16 	%rs17, [%rd38];
	// begin inline asm
	{  cvt.f32.f16 %f17, %rs17;}

	// end inline asm
	cvt.f64.f32 	%fd17, %f17;
	st.local.f64 	[%rd2], %fd17;
	cvta.global.u64 	%rd40, %rd48;
	{ // callseq 40, 0
	.param .b64 param0;
	st.param.b64 	[param0], %rd40;
	.param .b64 param1;
	st.param.b64 	[param1], %rd5;
	.param .b32 retval0;
	call.uni (retval0), 
	vprintf, 
	(
	param0, 
	param1
	);
	ld.param.b32 	%r154, [retval0];
	} // callseq 40
	ld.global.u16 	%rs18, [%rd38+2];
	// begin inline asm
	{  cvt.f32.f16 %f18, %rs18;}

	// end inline asm
	cvt.f64.f32 	%fd18, %f18;
	st.local.f64 	[%rd2], %fd18;
	{ // callseq 41, 0
	.param .b64 param0;
	st.param.b64 	[param0], %rd40;
	.param .b64 param1;
	st.param.b64 	[param1], %rd5;
	.param .b32 retval0;
	call.uni (retval0), 
	vprintf, 
	(
	param0, 
	param1
	);
	ld.param.b32 	%r156, [retval0];
	} // callseq 41
	ld.global.u16 	%rs19, [%rd38+4];
	// begin inline asm
	{  cvt.f32.f16 %f19, %rs19;}

	// end inline asm
	cvt.f64.f32 	%fd19, %f19;
	st.local.f64 	[%rd2], %fd19;
	{ // callseq 42, 0
	.param .b64 param0;
	st.param.b64 	[param0], %rd40;
	.param .b64 param1;
	st.param.b64 	[param1], %rd5;
	.param .b32 retval0;
	call.uni (retval0), 
	vprintf, 
	(
	param0, 
	param1
	);
	ld.param.b32 	%r158, [retval0];
	} // callseq 42
	ld.global.u16 	%rs20, [%rd38+6];
	// begin inline asm
	{  cvt.f32.f16 %f20, %rs20;}

	// end inline asm
	cvt.f64.f32 	%fd20, %f20;
	st.local.f64 	[%rd2], %fd20;
	{ // callseq 43, 0
	.param .b64 param0;
	st.param.b64 	[param0], %rd40;
	.param .b64 param1;
	st.param.b64 	[param1], %rd5;
	.param .b32 retval0;
	call.uni (retval0), 
	vprintf, 
	(
	param0, 
	param1
	);
	ld.param.b32 	%r160, [retval0];
	} // callseq 43
	ld.global.u16 	%rs21, [%rd38+8];
	// begin inline asm
	{  cvt.f32.f16 %f21, %rs21;}

	// end inline asm
	cvt.f64.f32 	%fd21, %f21;
	st.local.f64 	[%rd2], %fd21;
	{ // callseq 44, 0
	.param .b64 param0;
	st.param.b64 	[param0], %rd40;
	.param .b64 param1;
	st.param.b64 	[param1], %rd5;
	.param .b32 retval0;
	call.uni (retval0), 
	vprintf, 
	(
	param0, 
	param1
	);
	ld.param.b32 	%r162, [retval0];
	} // callseq 44
	ld.global.u16 	%rs22, [%rd38+10];
	// begin inline asm
	{  cvt.f32.f16 %f22, %rs22;}

	// end inline asm
	cvt.f64.f32 	%fd22, %f22;
	st.local.f64 	[%rd2], %fd22;
	{ // callseq 45, 0
	.param .b64 param0;
	st.param.b64 	[param0], %rd40;
	.param .b64 param1;
	st.param.b64 	[param1], %rd5;
	.param .b32 retval0;
	call.uni (retval0), 
	vprintf, 
	(
	param0, 
	param1
	);
	ld.param.b32 	%r164, [retval0];
	} // callseq 45
	ld.global.u16 	%rs23, [%rd38+12];
	// begin inline asm
	{  cvt.f32.f16 %f23, %rs23;}

	// end inline asm
	cvt.f64.f32 	%fd23, %f23;
	st.local.f64 	[%rd2], %fd23;
	{ // callseq 46, 0
	.param .b64 param0;
	st.param.b64 	[param0], %rd40;
	.param .b64 param1;
	st.param.b64 	[param1], %rd5;
	.param .b32 retval0;
	call.uni (retval0), 
	vprintf, 
	(
	param0, 
	param1
	);
	ld.param.b32 	%r166, [retval0];
	} // callseq 46
	ld.global.u16 	%rs24, [%rd38+14];
	// begin inline asm
	{  cvt.f32.f16 %f24, %rs24;}

	// end inline asm
	cvt.f64.f32 	%fd24, %f24;
	st.local.f64 	[%rd2], %fd24;
	{ // callseq 47, 0
	.param .b64 param0;
	st.param.b64 	[param0], %rd40;
	.param .b64 param1;
	st.param.b64 	[param1], %rd5;
	.param .b32 retval0;
	call.uni (retval0), 
	vprintf, 
	(
	param0, 
	param1
	);
	ld.param.b32 	%r168, [retval0];
	} // callseq 47
	add.s32 	%r201, %r201, 8;
$L__BB4_23:
	setp.eq.s32 	%p24, %r4, 0;
	@%p24 bra 	$L__BB4_30;
	add.s32 	%r170, %r4, -1;
	setp.lt.u32 	%p25, %r170, 3;
	@%p25 bra 	$L__BB4_26;
	add.s32 	%r171, %r201, %r12;
	mul.wide.s32 	%rd42, %r171, 2;
	add.s64 	%rd43, %rd1, %rd42;
	ld.global.u16 	%rs25, [%rd43];
	// begin inline asm
	{  cvt.f32.f16 %f25, %rs25;}

	// end inline asm
	cvt.f64.f32 	%fd25, %f25;
	st.local.f64 	[%rd2], %fd25;
	cvta.global.u64 	%rd45, %rd48;
	{ // callseq 48, 0
	.param .b64 param0;
	st.param.b64 	[param0], %rd45;
	.param .b64 param1;
	st.param.b64 	[param1], %rd5;
	.param .b32 retval0;
	call.uni (retval0), 
	vprintf, 
	(
	param0, 
	param1
	);
	ld.param.b32 	%r172, [retval0];
	} // callseq 48
	ld.global.u16 	%rs26, [%rd43+2];
	// begin inline asm
	{  cvt.f32.f16 %f26, %rs26;}

	// end inline asm
	cvt.f64.f32 	%fd26, %f26;
	st.local.f64 	[%rd2], %fd26;
	{ // callseq 49, 0
	.param .b64 param0;
	st.param.b64 	[param0], %rd45;
	.param .b64 param1;
	st.param.b64 	[param1], %rd5;
	.param .b32 retval0;
	call.uni (retval0), 
	vprintf, 
	(
	param0, 
	param1
	);
	ld.param.b32 	%r174, [retval0];
	} // callseq 49
	ld.global.u16 	%rs27, [%rd43+4];
	// begin inline asm
	{  cvt.f32.f16 %f27, %rs27;}

	// end inline asm
	cvt.f64.f32 	%fd27, %f27;
	st.local.f64 	[%rd2], %fd27;
	{ // callseq 50, 0
	.param .b64 param0;
	st.param.b64 	[param0], %rd45;
	.param .b64 param1;
	st.param.b64 	[param1], %rd5;
	.param .b32 retval0;
	call.uni (retval0), 
	vprintf, 
	(
	param0, 
	param1
	);
	ld.param.b32 	%r176, [retval0];
	} // callseq 50
	ld.global.u16 	%rs28, [%rd43+6];
	// begin inline asm
	{  cvt.f32.f16 %f28, %rs28;}

	// end inline asm
	cvt.f64.f32 	%fd28, %f28;
	st.local.f64 	[%rd2], %fd28;
	{ // callseq 51, 0
	.param .b64 param0;
	st.param.b64 	[param0], %rd45;
	.param .b64 param1;
	st.param.b64 	[param1], %rd5;
	.param .b32 retval0;
	call.uni (retval0), 
	vprintf, 
	(
	param0, 
	param1
	);
	ld.param.b32 	%r178, [retval0];
	} // callseq 51
	add.s32 	%r201, %r201, 4;
$L__BB4_26:
	setp.eq.s32 	%p26, %r6, 0;
	@%p26 bra 	$L__BB4_30;
	setp.eq.s32 	%p27, %r6, 1;
	add.s32 	%r180, %r201, %r12;
	mul.wide.s32 	%rd47, %r180, 2;
	add.s64 	%rd3, %rd1, %rd47;
	ld.global.u16 	%rs29, [%rd3];
	// begin inline asm
	{  cvt.f32.f16 %f29, %rs29;}

	// end inline asm
	cvt.f64.f32 	%fd29, %f29;
	st.local.f64 	[%rd2], %fd29;
	cvta.global.u64 	%rd49, %rd48;
	{ // callseq 52, 0
	.param .b64 param0;
	st.param.b64 	[param0], %rd49;
	.param .b64 param1;
	st.param.b64 	[param1], %rd5;
	.param .b32 retval0;
	call.uni (retval0), 
	vprintf, 
	(
	param0, 
	param1
	);
	ld.param.b32 	%r181, [retval0];
	} // callseq 52
	@%p27 bra 	$L__BB4_30;
	setp.eq.s32 	%p28, %r6, 2;
	ld.global.u16 	%rs30, [%rd3+2];
	// begin inline asm
	{  cvt.f32.f16 %f30, %rs30;}

	// end inline asm
	cvt.f64.f32 	%fd30, %f30;
	st.local.f64 	[%rd2], %fd30;
	cvta.global.u64 	%rd52, %rd48;
	{ // callseq 53, 0
	.param .b64 param0;
	st.param.b64 	[param0], %rd52;
	.param .b64 param1;
	st.param.b64 	[param1], %rd5;
	.param .b32 retval0;
	call.uni (retval0), 
	vprintf, 
	(
	param0, 
	param1
	);
	ld.param.b32 	%r183, [retval0];
	} // callseq 53
	@%p28 bra 	$L__BB4_30;
	ld.global.u16 	%rs31, [%rd3+4];
	// begin inline asm
	{  cvt.f32.f16 %f31, %rs31;}

	// end inline asm
	cvt.f64.f32 	%fd31, %f31;
	st.local.f64 	[%rd2], %fd31;
	cvta.global.u64 	%rd55, %rd48;
	{ // callseq 54, 0
	.param .b64 param0;
	st.param.b64 	[param0], %rd55;
	.param .b64 param1;
	st.param.b64 	[param1], %rd5;
	.param .b32 retval0;
	call.uni (retval0), 
	vprintf, 
	(
	param0, 
	param1
	);
	ld.param.b32 	%r185, [retval0];
	} // callseq 54
$L__BB4_30:
	cvta.global.u64 	%rd58, %rd57;
	{ // callseq 55, 0
	.param .b64 param0;
	st.param.b64 	[param0], %rd58;
	.param .b64 param1;
	st.param.b64 	[param1], 0;
	.param .b32 retval0;
	call.uni (retval0), 
	vprintf, 
	(
	param0, 
	param1
	);
	ld.param.b32 	%r187, [retval0];
	} // callseq 55
	add.s32 	%r197, %r197, 1;
	setp.ne.s32 	%p29, %r197, %r47;
	@%p29 bra 	$L__BB4_18;
	ld.param.u32 	%r194, [_Z13print4dTensorP6__halfiiii_param_2];
	add.s32 	%r196, %r196, 1;
	setp.ne.s32 	%p30, %r196, %r194;
	@%p30 bra 	$L__BB4_17;
	add.s32 	%r195, %r195, 1;
	setp.eq.s32 	%p31, %r195, %r45;
	@%p31 bra 	$L__BB4_46;
	bra.uni 	$L__BB4_16;
$L__BB4_33:
	ld.param.u32 	%r190, [_Z13print4dTensorP6__halfiiii_param_2];
	and.b32  	%r31, %r190, 7;
	add.s32 	%r32, %r31, -1;
	and.b32  	%r33, %r190, 3;
	and.b32  	%r34, %r190, 2147483640;
	and.b32  	%r35, %r190, 1;
	mov.b32 	%r206, 0;
	mov.u64 	%rd15, $str;
$L__BB4_34:
	ld.param.u32 	%r191, [_Z13print4dTensorP6__halfiiii_param_2];
	setp.lt.u32 	%p4, %r191, 8;
	mov.b32 	%r209, 0;
	@%p4 bra 	$L__BB4_37;
	mov.b32 	%r207, 0;
$L__BB4_36:
	.pragma "nounroll";
	st.local.v2.u32 	[%rd2], {%r206, %r207};
	cvta.global.u64 	%rd7, %rd15;
	{ // callseq 0, 0
	.param .b64 param0;
	st.param.b64 	[param0], %rd7;
	.param .b64 param1;
	st.param.b64 	[param1], %rd5;
	.param .b32 retval0;
	call.uni (retval0), 
	vprintf, 
	(
	param0, 
	param1
	);
	ld.param.b32 	%r52, [retval0];
	} // callseq 0
	add.s32 	%r54, %r207, 1;
	st.local.v2.u32 	[%rd2], {%r206, %r54};
	{ // callseq 1, 0
	.param .b64 param0;
	st.param.b64 	[param0], %rd7;
	.param .b64 param1;
	st.param.b64 	[param1], %rd5;
	.param .b32 retval0;
	call.uni (retval0), 
	vprintf, 
	(
	param0, 
	param1
	);
	ld.param.b32 	%r55, [retval0];
	} // callseq 1
	add.s32 	%r57, %r207, 2;
	st.local.v2.u32 	[%rd2], {%r206, %r57};
	{ // callseq 2, 0
	.param .b64 param0;
	st.param.b64 	[param0], %rd7;
	.param .b64 param1;
	st.param.b64 	[param1], %rd5;
	.param .b32 retval0;
	call.uni (retval0), 
	vprintf, 
	(
	param0, 
	param1
	);
	ld.param.b32 	%r58, [retval0];
	} // callseq 2
	add.s32 	%r60, %r207, 3;
	st.local.v2.u32 	[%rd2], {%r206, %r60};
	{ // callseq 3, 0
	.param .b64 param0;
	st.param.b64 	[param0], %rd7;
	.param .b64 param1;
	st.param.b64 	[param1], %rd5;
	.param .b32 retval0;
	call.uni (retval0), 
	vprintf, 
	(
	param0, 
	param1
	);
	ld.param.b32 	%r61, [retval0];
	} // callseq 3
	add.s32 	%r63, %r207, 4;
	st.local.v2.u32 	[%rd2], {%r206, %r63};
	{ // callseq 4, 0
	.param .b64 param0;
	st.param.b64 	[param0], %rd7;
	.param .b64 param1;
	st.param.b64 	[param1], %rd5;
	.param .b32 retval0;
	call.uni (retval0), 
	vprintf, 
	(
	param0, 
	param1
	);
	ld.param.b32 	%r64, [retval0];
	} // callseq 4
	add.s32 	%r66, %r207, 5;
	st.local.v2.u32 	[%rd2], {%r206, %r66};
	{ // callseq 5, 0
	.param .b64 param0;
	st.param.b64 	[param0], %rd7;
	.param .b64 param1;
	st.param.b64 	[param1], %rd5;
	.param .b32 retval0;
	call.uni (retval0), 
	vprintf, 
	(
	param0, 
	param1
	);
	ld.param.b32 	%r67, [retval0];
	} // callseq 5
	add.s32 	%r69, %r207, 6;
	st.local.v2.u32 	[%rd2], {%r206, %r69};
	{ // callseq 6, 0
	.param .b64 param0;
	st.param.b64 	[param0], %rd7;
	.param .b64 param1;
	st.param.b64 	[param1], %rd5;
	.param .b32 retval0;
	call.uni (retval0), 
	vprintf, 
	(
	param0, 
	param1
	);
	ld.param.b32 	%r70, [retval0];
	} // callseq 6
	add.s32 	%r72, %r207, 7;
	st.local.v2.u32 	[%rd2], {%r206, %r72};
	{ // callseq 7, 0
	.param .b64 param0;
	st.param.b64 	[param0], %rd7;
	.param .b64 param1;
	st.param.b64 	[param1], %rd5;
	.param .b32 retval0;
	call.uni (retval0), 
	vprintf, 
	(
	param0, 
	param1
	);
	ld.param.b32 	%r73, [retval0];
	} // callseq 7
	add.s32 	%r207, %r207, 8;
	setp.ne.s32 	%p5, %r207, %r34;
	mov.u32 	%r209, %r34;
	@%p5 bra 	$L__BB4_36;
$L__BB4_37:
	setp.eq.s32 	%p6, %r31, 0;
	@%p6 bra 	$L__BB4_45;
	setp.lt.u32 	%p7, %r32, 3;
	@%p7 bra 	$L__BB4_40;
	st.local.v2.u32 	[%rd2], {%r206, %r209};
	cvta.global.u64 	%rd10, %rd15;
	{ // callseq 8, 0
	.param .b64 param0;
	st.param.b64 	[param0], %rd10;
	.param .b64 param1;
	st.param.b64 	[param1], %rd5;
	.param .b32 retval0;
	call.uni (retval0), 
	vprintf, 
	(
	param0, 
	param1
	);
	ld.param.b32 	%r75, [retval0];
	} // callseq 8
	add.s32 	%r77, %r209, 1;
	st.local.v2.u32 	[%rd2], {%r206, %r77};
	{ // callseq 9, 0
	.param .b64 param0;
	st.param.b64 	[param0], %rd10;
	.param .b64 param1;
	st.param.b64 	[param1], %rd5;
	.param .b32 retval0;
	call.uni (retval0), 
	vprintf, 
	(
	param0, 
	param1
	);
	ld.param.b32 	%r78, [retval0];
	} // callseq 9
	add.s32 	%r80, %r209, 2;
	st.local.v2.u32 	[%rd2], {%r206, %r80};
	{ // callseq 10, 0
	.param .b64 param0;
	st.param.b64 	[param0], %rd10;
	.param .b64 param1;
	st.param.b64 	[param1], %rd5;
	.param .b32 retval0;
	call.uni (retval0), 
	vprintf, 
	(
	param0, 
	param1
	);
	ld.param.b32 	%r81, [retval0];
	} // callseq 10
	add.s32 	%r83, %r209, 3;
	st.local.v2.u32 	[%rd2], {%r206, %r83};
	{ // callseq 11, 0
	.param .b64 param0;
	st.param.b64 	[param0], %rd10;
	.param .b64 param1;
	st.param.b64 	[param1], %rd5;
	.param .b32 retval0;
	call.uni (retval0), 
	vprintf, 
	(
	param0, 
	param1
	);
	ld.param.b32 	%r84, [retval0];
	} // callseq 11
	add.s32 	%r209, %r209, 4;
$L__BB4_40:
	setp.eq.s32 	%p8, %r33, 0;
	@%p8 bra 	$L__BB4_45;
	setp.eq.s32 	%p9, %r33, 1;
	@%p9 bra 	$L__BB4_43;
	st.local.v2.u32 	[%rd2], {%r206, %r209};
	cvta.global.u64 	%rd13, %rd15;
	{ // callseq 12, 0
	.param .b64 param0;
	st.param.b64 	[param0], %rd13;
	.param .b64 param1;
	st.param.b64 	[param1], %rd5;
	.param .b32 retval0;
	call.uni (retval0), 
	vprintf, 
	(
	param0, 
	param1
	);
	ld.param.b32 	%r86, [retval0];
	} // callseq 12
	add.s32 	%r88, %r209, 1;
	st.local.v2.u32 	[%rd2], {%r206, %r88};
	{ // callseq 13, 0
	.param .b64 param0;
	st.param.b64 	[param0], %rd13;
	.param .b64 param1;
	st.param.b64 	[param1], %rd5;
	.param .b32 retval0;
	call.uni (retval0), 
	vprintf, 
	(
	param0, 
	param1
	);
	ld.param.b32 	%r89, [retval0];
	} // callseq 13
	add.s32 	%r209, %r209, 2;
$L__BB4_43:
	setp.eq.s32 	%p10, %r35, 0;
	@%p10 bra 	$L__BB4_45;
	st.local.v2.u32 	[%rd2], {%r206, %r209};
	cvta.global.u64 	%rd16, %rd15;
	{ // callseq 14, 0
	.param .b64 param0;
	st.param.b64 	[param0], %rd16;
	.param .b64 param1;
	st.param.b64 	[param1], %rd5;
	.param .b32 retval0;
	call.uni (retval0), 
	vprintf, 
	(
	param0, 
	param1
	);
	ld.param.b32 	%r91, [retval0];
	} // callseq 14
$L__BB4_45:
	add.s32 	%r206, %r206, 1;
	setp.ne.s32 	%p11, %r206, %r45;
	@%p11 bra 	$L__BB4_34;
$L__BB4_46:
	ret;

}
	// .globl	_Z13print4dTensorPfiiii
.visible .entry _Z13print4dTensorPfiiii(
	.param .u64 .ptr .align 1 _Z13print4dTensorPfiiii_param_0,
	.param .u32 _Z13print4dTensorPfiiii_param_1,
	.param .u32 _Z13print4dTensorPfiiii_param_2,
	.param .u32 _Z13print4dTensorPfiiii_param_3,
	.param .u32 _Z13print4dTensorPfiiii_param_4
)
{
	.local .align 8 .b8 	__local_depot5[8];
	.reg .b64 	%SP;
	.reg .b64 	%SPL;
	.reg .pred 	%p<32>;
	.reg .b32 	%r<211>;
	.reg .b32 	%f<32>;
	.reg .b64 	%rd<59>;
	.reg .b64 	%fd<32>;

	mov.u64 	%SPL, __local_depot5;
	cvta.local.u64 	%SP, %SPL;
	ld.param.u64 	%rd4, [_Z13print4dTensorPfiiii_param_0];
	ld.param.u32 	%r45, [_Z13print4dTensorPfiiii_param_1];
	ld.param.u32 	%r47, [_Z13print4dTensorPfiiii_param_3];
	ld.param.u32 	%r48, [_Z13print4dTensorPfiiii_param_4];
	cvta.to.global.u64 	%rd1, %rd4;
	add.u64 	%rd5, %SP, 0;
	add.u64 	%rd2, %SPL, 0;
	setp.lt.s32 	%p1, %r45, 1;
	@%p1 bra 	$L__BB5_46;
	ld.param.u32 	%r189, [_Z13print4dTensorPfiiii_param_2];
	setp.lt.s32 	%p2, %r189, 1;
	@%p2 bra 	$L__BB5_46;
	setp.lt.s32 	%p3, %r47, 1;
	@%p3 bra 	$L__BB5_33;
	setp.gt.s32 	%p12, %r48, 0;
	@%p12 bra 	$L__BB5_15;
	and.b32  	%r1, %r47, 3;
	and.b32  	%r2, %r47, 2147483644;
	mov.b32 	%r203, 0;
	mov.u64 	%rd18, $str;
	mov.u64 	%rd23, $str$2;
$L__BB5_5:
	mov.b32 	%r204, 0;
$L__BB5_6:
	setp.lt.u32 	%p13, %r47, 4;
	st.local.v2.u32 	[%rd2], {%r203, %r204};
	cvta.global.u64 	%rd19, %rd18;
	{ // callseq 71, 0
	.param .b64 param0;
	st.param.b64 	[param0], %rd19;
	.param .b64 param1;
	st.param.b64 	[param1], %rd5;
	.param .b32 retval0;
	call.uni (retval0), 
	vprintf, 
	(
	param0, 
	param1
	);
	ld.param.b32 	%r95, [retval0];
	} // callseq 71
	@%p13 bra 	$L__BB5_9;
	mov.b32 	%r205, 0;
$L__BB5_8:
	cvta.global.u64 	%rd22, %rd23;
	{ // callseq 72, 0
	.param .b64 param0;
	st.param.b64 	[param0], %rd22;
	.param .b64 param1;
	st.param.b64 	[param1], 0;
	.param .b32 retval0;
	call.uni (retval0), 
	vprintf, 
	(
	param0, 
	param1
	);
	ld.param.b32 	%r98, [retval0];
	} // callseq 72
	{ // callseq 73, 0
	.param .b64 param0;
	st.param.b64 	[param0], %rd22;
	.param .b64 param1;
	st.param.b64 	[param1], 0;
	.param .b32 retval0;
	call.uni (retval0), 
	vprintf, 
	(
	param0, 
	param1
	);
	ld.param.b32 	%r100, [retval0];
	} // callseq 73
	{ // callseq 74, 0
	.param .b64 param0;
	st.param.b64 	[param0], %rd22;
	.param .b64 param1;
	st.param.b64 	[param1], 0;
	.param .b32 retval0;
	call.uni (retval0), 
	vprintf, 
	(
	param0, 
	param1
	);
	ld.param.b32 	%r102, [retval0];
	} // callseq 74
	{ // callseq 75, 0
	.param .b64 param0;
	st.param.b64 	[param0], %rd22;
	.param .b64 param1;
	st.param.b64 	[param1], 0;
	.param .b32 retval0;
	call.uni (retval0), 
	vprintf, 
	(
	param0, 
	param1
	);
	ld.param.b32 	%r104, [retval0];
	} // callseq 75
	add.s32 	%r205, %r205, 4;
	setp.ne.s32 	%p14, %r205, %r2;
	@%p14 bra 	$L__BB5_8;
$L__BB5_9:
	setp.eq.s32 	%p15, %r1, 0;
	@%p15 bra 	$L__BB5_13;
	setp.eq.s32 	%p16, %r1, 1;
	cvta.global.u64 	%rd24, %rd23;
	{ // callseq 76, 0
	.param .b64 param0;
	st.param.b64 	[param0], %rd24;
	.param .b64 param1;
	st.param.b64 	[param1], 0;
	.param .b32 retval0;
	call.uni (retval0), 
	vprintf, 
	(
	param0, 
	param1
	);
	ld.param.b32 	%r106, [retval0];
	} // callseq 76
	@%p16 bra 	$L__BB5_13;
	setp.eq.s32 	%p17, %r1, 2;
	cvta.global.u64 	%rd26, %rd23;
	{ // callseq 77, 0
	.param .b64 param0;
	st.param.b64 	[param0], %rd26;
	.param .b64 param1;
	st.param.b64 	[param1], 0;
	.param .b32 retval0;
	call.uni (retval0), 
	vprintf, 
	(
	param0, 
	param1
	);
	ld.param.b32 	%r108, [retval0];
	} // callseq 77
	@%p17 bra 	$L__BB5_13;
	cvta.global.u64 	%rd28, %rd23;
	{ // callseq 78, 0
	.param .b64 param0;
	st.param.b64 	[param0], %rd28;
	.param .b64 param1;
	st.param.b64 	[param1], 0;
	.param .b32 retval0;
	call.uni (retval0), 
	vprintf, 
	(
	param0, 
	param1
	);
	ld.param.b32 	%r110, [retval0];
	} // callseq 78
$L__BB5_13:
	ld.param.u32 	%r192, [_Z13print4dTensorPfiiii_param_2];
	add.s32 	%r204, %r204, 1;
	setp.ne.s32 	%p18, %r204, %r192;
	@%p18 bra 	$L__BB5_6;
	add.s32 	%r203, %r203, 1;
	setp.eq.s32 	%p19, %r203, %r45;
	@%p19 bra 	$L__BB5_46;
	bra.uni 	$L__BB5_5;
$L__BB5_15:
	and.b32  	%r3, %r48, 15;
	and.b32  	%r4, %r48, 7;
	and.b32  	%r5, %r48, 2147483632;
	and.b32  	%r6, %r48, 3;
	neg.s32 	%r7, %r5;
	mov.b32 	%r195, 0;
	mov.u64 	%rd29, $str;
	mov.u64 	%rd57, $str$2;
	mov.u64 	%rd48, $str$1;
$L__BB5_16:
	mov.b32 	%r196, 0;
$L__BB5_17:
	ld.param.u32 	%r193, [_Z13print4dTensorPfiiii_param_2];
	st.local.v2.u32 	[%rd2], {%r195, %r196};
	cvta.global.u64 	%rd30, %rd29;
	{ // callseq 79, 0
	.param .b64 param0;
	st.param.b64 	[param0], %rd30;
	.param .b64 param1;
	st.param.b64 	[param1], %rd5;
	.param .b32 retval0;
	call.uni (retval0), 
	vprintf, 
	(
	param0, 
	param1
	);
	ld.param.b32 	%r115, [retval0];
	} // callseq 79
	mad.lo.s32 	%r117, %r195, %r193, %r196;
	mul.lo.s32 	%r10, %r117, %r47;
	mov.b32 	%r197, 0;
$L__BB5_18:
	setp.lt.u32 	%p20, %r48, 16;
	add.s32 	%r119, %r10, %r197;
	mul.lo.s32 	%r12, %r119, %r48;
	mov.b32 	%r201, 0;
	mov.u32 	%r198, %r12;
	mov.u32 	%r199, %r7;
	@%p20 bra 	$L__BB5_20;
$L__BB5_19:
	.pragma "nounroll";
	mul.wide.s32 	%rd32, %r198, 4;
	add.s64 	%rd33, %rd1, %rd32;
	ld.global.f32 	%f1, [%rd33];
	cvt.f64.f32 	%fd1, %f1;
	st.local.f64 	[%rd2], %fd1;
	cvta.global.u64 	%rd35, %rd48;
	{ // callseq 80, 0
	.param .b64 param0;
	st.param.b64 	[param0], %rd35;
	.param .b64 param1;
	st.param.b64 	[param1], %rd5;
	.param .b32 retval0;
	call.uni (retval0), 
	vprintf, 
	(
	param0, 
	param1
	);
	ld.param.b32 	%r120, [retval0];
	} // callseq 80
	ld.global.f32 	%f2, [%rd33+4];
	cvt.f64.f32 	%fd2, %f2;
	st.local.f64 	[%rd2], %fd2;
	{ // callseq 81, 0
	.param .b64 param0;
	st.param.b64 	[param0], %rd35;
	.param .b64 param1;
	st.param.b64 	[param1], %rd5;
	.param .b32 retval0;
	call.uni (retval0), 
	vprintf, 
	(
	param0, 
	param1
	);
	ld.param.b32 	%r122, [retval0];
	} // callseq 81
	ld.global.f32 	%f3, [%rd33+8];
	cvt.f64.f32 	%fd3, %f3;
	st.local.f64 	[%rd2], %fd3;
	{ // callseq 82, 0
	.param .b64 param0;
	st.param.b64 	[param0], %rd35;
	.param .b64 param1;
	st.param.b64 	[param1], %rd5;
	.param .b32 retval0;
	call.uni (retval0), 
	vprintf, 
	(
	param0, 
	param1
	);
	ld.param.b32 	%r124, [retval0];
	} // callseq 82
	ld.global.f32 	%f4, [%rd33+12];
	cvt.f64.f32 	%fd4, %f4;
	st.local.f64 	[%rd2], %fd4;
	{ // callseq 83, 0
	.param .b64 param0;
	st.param.b64 	[param0], %rd35;
	.param .b64 param1;
	st.param.b64 	[param1], %rd5;
	.param .b32 retval0;
	call.uni (retval0), 
	vprintf, 
	(
	param0, 
	param1
	);
	ld.param.b32 	%r126, [retval0];
	} // callseq 83
	ld.global.f32 	%f5, [%rd33+16];
	cvt.f64.f32 	%fd5, %f5;
	st.local.f64 	[%rd2], %fd5;
	{ // callseq 84, 0
	.param .b64 param0;
	st.param.b64 	[param0], %rd35;
	.param .b64 param1;
	st.param.b64 	[param1], %rd5;
	.param .b32 retval0;
	call.uni (retval0), 
	vprintf, 
	(
	param0, 
	param1
	);
	ld.param.b32 	%r128, [retval0];
	} // callseq 84
	ld.global.f32 	%f6, [%rd33+20];
	cvt.f64.f32 	%fd6, %f6;
	st.local.f64 	[%rd2], %fd6;
	{ // callseq 85, 0
	.param .b64 param0;
	st.param.b64 	[param0], %rd35;
	.param .b64 param1;
	st.param.b64 	[param1], %rd5;
	.param .b32 retval0;
	call.uni (retval0), 
	vprintf, 
	(
	param0, 
	param1
	);
	ld.param.b32 	%r130, [retval0];
	} // callseq 85
	ld.global.f32 	%f7, [%rd33+24];
	cvt.f64.f32 	%fd7, %f7;
	st.local.f64 	[%rd2], %fd7;
	{ // callseq 86, 0
	.param .b64 param0;
	st.param.b64 	[param0], %rd35;
	.param .b64 param1;
	st.param.b64 	[param1], %rd5;
	.param .b32 retval0;
	call.uni (retval0), 
	vprintf, 
	(
	param0, 
	param1
	);
	ld.param.b32 	%r132, [retval0];
	} // callseq 86
	ld.global.f32 	%f8, [%rd33+28];
	cvt.f64.f32 	%fd8, %f8;
	st.local.f64 	[%rd2], %fd8;
	{ // callseq 87, 0
	.param .b64 param0;
	st.param.b64 	[param0], %rd35;
	.param .b64 param1;
	st.param.b64 	[param1], %rd5;
	.param .b32 retval0;
	call.uni (retval0), 
	vprintf, 
	(
	param0, 
	param1
	);
	ld.param.b32 	%r134, [retval0];
	} // callseq 87
	ld.global.f32 	%f9, [%rd33+32];
	cvt.f64.f32 	%fd9, %f9;
	st.local.f64 	[%rd2], %fd9;
	{ // callseq 88, 0
	.param .b64 param0;
	st.param.b64 	[param0], %rd35;
	.param .b64 param1;
	st.param.b64 	[param1], %rd5;
	.param .b32 retval0;
	call.uni (retval0), 
	vprintf, 
	(
	param0, 
	param1
	);
	ld.param.b32 	%r136, [retval0];
	} // callseq 88
	ld.global.f32 	%f10, [%rd33+36];
	cvt.f64.f32 	%fd10, %f10;
	st.local.f64 	[%rd2], %fd10;
	{ // callseq 89, 0
	.param .b64 param0;
	st.param.b64 	[param0], %rd35;
	.param .b64 param1;
	st.param.b64 	[param1], %rd5;
	.param .b32 retval0;
	call.uni (retval0), 
	vprintf, 
	(
	param0, 
	param1
	);
	ld.param.b32 	%r138, [retval0];
	} // callseq 89
	ld.global.f32 	%f11, [%rd33+40];
	cvt.f64.f32 	%fd11, %f11;
	st.local.f64 	[%rd2], %fd11;
	{ // callseq 90, 0
	.param .b64 param0;
	st.param.b64 	[param0], %rd35;
	.param .b64 param1;
	st.param.b64 	[param1], %rd5;
	.param .b32 retval0;
	call.uni (retval0), 
	vprintf, 
	(
	param0, 
	param1
	);
	ld.param.b32 	%r140, [retval0];
	} // callseq 90
	ld.global.f32 	%f12, [%rd33+44];
	cvt.f64.f32 	%fd12, %f12;
	st.local.f64 	[%rd2], %fd12;
	{ // callseq 91, 0
	.param .b64 param0;
	st.param.b64 	[param0], %rd35;
	.param .b64 param1;
	st.param.b64 	[param1], %rd5;
	.param .b32 retval0;
	call.uni (retval0), 
	vprintf, 
	(
	param0, 
	param1
	);
	ld.param.b32 	%r142, [retval0];
	} // callseq 91
	ld.global.f32 	%f13, [%rd33+48];
	cvt.f64.f32 	%fd13, %f13;
	st.local.f64 	[%rd2], %fd13;
	{ // callseq 92, 0
	.param .b64 param0;
	st.param.b64 	[param0], %rd35;
	.param .b64 param1;
	st.param.b64 	[param1], %rd5;
	.param .b32 retval0;
	call.uni (retval0), 
	vprintf, 
	(
	param0, 
	param1
	);
	ld.param.b32 	%r144, [retval0];
	} // callseq 92
	ld.global.f32 	%f14, [%rd33+52];
	cvt.f64.f32 	%fd14, %f14;
	st.local.f64 	[%rd2], %fd14;
	{ // callseq 93, 0
	.param .b64 param0;
	st.param.b64 	[param0], %rd35;
	.param .b64 param1;
	st.param.b64 	[param1], %rd5;
	.param .b32 retval0;
	call.uni (retval0), 
	vprintf, 
	(
	param0, 
	param1
	);
	ld.param.b32 	%r146, [retval0];
	} // callseq 93
	ld.global.f32 	%f15, [%rd33+56];
	cvt.f64.f32 	%fd15, %f15;
	st.local.f64 	[%rd2], %fd15;
	{ // callseq 94, 0
	.param .b64 param0;
	st.param.b64 	[param0], %rd35;
	.param .b64 param1;
	st.param.b64 	[param1], %rd5;
	.param .b32 retval0;
	call.uni (retval0), 
	vprintf, 
	(
	param0, 
	param1
	);
	ld.param.b32 	%r148, [retval0];
	} // callseq 94
	ld.global.f32 	%f16, [%rd33+60];
	cvt.f64.f32 	%fd16, %f16;
	st.local.f64 	[%rd2], %fd16;
	{ // callseq 95, 0
	.param .b64 param0;
	st.param.b64 	[param0], %rd35;
	.param .b64 param1;
	st.param.b64 	[param1], %rd5;
	.param .b32 retval0;
	call.uni (retval0), 
	vprintf, 
	(
	param0, 
	param1
	);
	ld.param.b32 	%r150, [retval0];
	} // callseq 95
	add.s32 	%r199, %r199, 16;
	add.s32 	%r198, %r198, 16;
	setp.eq.s32 	%p21, %r199, 0;
	mov.u32 	%r201, %r5;
	@%p21 bra 	$L__BB5_20;
	bra.uni 	$L__BB5_19;
$L__BB5_20:
	setp.eq.s32 	%p22, %r3, 0;
	@%p22 bra 	$L__BB5_30;
	add.s32 	%r152, %r3, -1;
	setp.lt.u32 	%p23, %r152, 7;
	@%p23 bra 	$L__BB5_23;
	add.s32 	%r153, %r201, %r12;
	mul.wide.s32 	%rd37, %r153, 4;
	add.s64 	%rd38, %rd1, %rd37;
	ld.global.f32 	%f17, [%rd38];
	cvt.f64.f32 	%fd17, %f17;
	st.local.f64 	[%rd2], %fd17;
	cvta.global.u64 	%rd40, %rd48;
	{ // callseq 96, 0
	.param .b64 param0;
	st.param.b64 	[param0], %rd40;
	.param .b64 param1;
	st.param.b64 	[param1], %rd5;
	.param .b32 retval0;
	call.uni (retval0), 
	vprintf, 
	(
	param0, 
	param1
	);
	ld.param.b32 	%r154, [retval0];
	} // callseq 96
	ld.global.f32 	%f18, [%rd38+4];
	cvt.f64.f32 	%fd18, %f18;
	st.local.f64 	[%rd2], %fd18;
	{ // callseq 97, 0
	.param .b64 param0;
	st.param.b64 	[param0], %rd40;
	.param .b64 param1;
	st.param.b64 	[param1], %rd5;
	.param .b32 retval0;
	call.uni (retval0), 
	vprintf, 
	(
	param0, 
	param1
	);
	ld.param.b32 	%r156, [retval0];
	} // callseq 97
	ld.global.f32 	%f19, [%rd38+8];
	cvt.f64.f32 	%fd19, %f19;
	st.local.f64 	[%rd2], %fd19;
	{ // callseq 98, 0
	.param .b64 param0;
	st.param.b64 	[param0], %rd40;
	.param .b64 param1;
	st.param.b64 	[param1], %rd5;
	.param .b32 retval0;
	call.uni (retval0), 
	vprintf, 
	(
	param0, 
	param1
	);
	ld.param.b32 	%r158, [retval0];
	} // callseq 98
	ld.global.f32 	%f20, [%rd38+12];
	cvt.f64.f32 	%fd20, %f20;
	st.local.f64 	[%rd2], %fd20;
	{ // callseq 99, 0
	.param .b64 param0;
	st.param.b64 	[param0], %rd40;
	.param .b64 param1;
	st.param.b64 	[param1], %rd5;
	.param .b32 retval0;
	call.uni (retval0), 
	vprintf, 
	(
	param0, 
	param1
	);
	ld.param.b32 	%r160, [retval0];
	} // callseq 99
	ld.global.f32 	%f21, [%rd38+16];
	cvt.f64.f32 	%fd21, %f21;
	st.local.f64 	[%rd2], %fd21;
	{ // callseq 100, 0
	.param .b64 param0;
	st.param.b64 	[param0], %rd40;
	.param .b64 param1;
	st.param.b64 	[param1], %rd5;
	.param .b32 retval0;
	call.uni (retval0), 
	vprintf, 
	(
	param0, 
	param1
	);
	ld.param.b32 	%r162, [retval0];
	} // callseq 100
	ld.global.f32 	%f22, [%rd38+20];
	cvt.f64.f32 	%fd22, %f22;
	st.local.f64 	[%rd2], %fd22;
	{ // callseq 101, 0
	.param .b64 param0;
	st.param.b64 	[param0], %rd40;
	.param .b64 param1;
	st.param.b64 	[param1], %rd5;
	.param .b32 retval0;
	call.uni (retval0), 
	vprintf, 
	(
	param0, 
	param1
	);
	ld.param.b32 	%r164, [retval0];
	} // callseq 101
	ld.global.f32 	%f23, [%rd38+24];
	cvt.f64.f32 	%fd23, %f23;
	st.local.f64 	[%rd2], %fd23;
	{ // callseq 102, 0
	.param .b64 param0;
	st.param.b64 	[param0], %rd40;
	.param .b64 param1;
	st.param.b64 	[param1], %rd5;
	.param .b32 retval0;
	call.uni (retval0), 
	vprintf, 
	(
	param0, 
	param1
	);
	ld.param.b32 	%r166, [retval0];
	} // callseq 102
	ld.global.f32 	%f24, [%rd38+28];
	cvt.f64.f32 	%fd24, %f24;
	st.local.f64 	[%rd2], %fd24;
	{ // callseq 103, 0
	.param .b64 param0;
	st.param.b64 	[param0], %rd40;
	.param .b64 param1;
	st.param.b64 	[param1], %rd5;
	.param .b32 retval0;
	call.uni (retval0), 
	vprintf, 
	(
	param0, 
	param1
	);
	ld.param.b32 	%r168, [retval0];
	} // callseq 103
	add.s32 	%r201, %r201, 8;
$L__BB5_23:
	setp.eq.s32 	%p24, %r4, 0;
	@%p24 bra 	$L__BB5_30;
	add.s32 	%r170, %r4, -1;
	setp.lt.u32 	%p25, %r170, 3;
	@%p25 bra 	$L__BB5_26;
	add.s32 	%r171, %r201, %r12;
	mul.wide.s32 	%rd42, %r171, 4;
	add.s64 	%rd43, %rd1, %rd42;
	ld.global.f32 	%f25, [%rd43];
	cvt.f64.f32 	%fd25, %f25;
	st.local.f64 	[%rd2], %fd25;
	cvta.global.u64 	%rd45, %rd48;
	{ // callseq 104, 0
	.param .b64 param0;
	st.param.b64 	[param0], %rd45;
	.param .b64 param1;
	st.param.b64 	[param1], %rd5;
	.param .b32 retval0;
	call.uni (retval0), 
	vprintf, 
	(
	param0, 
	param1
	);
	ld.param.b32 	%r172, [retval0];
	} // callseq 104
	ld.global.f32 	%f26, [%rd43+4];
	cvt.f64.f32 	%fd26, %f26;
	st.local.f64 	[%rd2], %fd26;
	{ // callseq 105, 0
	.param .b64 param0;
	st.param.b64 	[param0], %rd45;
	.param .b64 param1;
	st.param.b64 	[param1], %rd5;
	.param .b32 retval0;
	call.uni (retval0), 
	vprintf, 
	(
	param0, 
	param1
	);
	ld.param.b32 	%r174, [retval0];
	} // callseq 105
	ld.global.f32 	%f27, [%rd43+8];
	cvt.f64.f32 	%fd27, %f27;
	st.local.f64 	[%rd2], %fd27;
	{ // callseq 106, 0
	.param .b64 param0;
	st.param.b64 	[param0], %rd45;
	.param .b64 param1;
	st.param.b64 	[param1], %rd5;
	.param .b32 retval0;
	call.uni (retval0), 
	vprintf, 
	(
	param0, 
	param1
	);
	ld.param.b32 	%r176, [retval0];
	} // callseq 106
	ld.global.f32 	%f28, [%rd43+12];
	cvt.f64.f32 	%fd28, %f28;
	st.local.f64 	[%rd2], %fd28;
	{ // callseq 107, 0
	.param .b64 param0;
	st.param.b64 	[param0], %rd45;
	.param .b64 param1;
	st.param.b64 	[param1], %rd5;
	.param .b32 retval0;
	call.uni (retval0), 
	vprintf, 
	(
	param0, 
	param1
	);
	ld.param.b32 	%r178, [retval0];
	} // callseq 107
	add.s32 	%r201, %r201, 4;
$L__BB5_26:
	setp.eq.s32 	%p26, %r6, 0;
	@%p26 bra 	$L__BB5_30;
	setp.eq.s32 	%p27, %r6, 1;
	add.s32 	%r180, %r201, %r12;
	mul.wide.s32 	%rd47, %r180, 4;
	add.s64 	%rd3, %rd1, %rd47;
	ld.global.f32 	%f29, [%rd3];
	cvt.f64.f32 	%fd29, %f29;
	st.local.f64 	[%rd2], %fd29;
	cvta.global.u64 	%rd49, %rd48;
	{ // callseq 108, 0
	.param .b64 param0;
	st.param.b64 	[param0], %rd49;
	.param .b64 param1;
	st.param.b64 	[param1], %rd5;
	.param .b32 retval0;
	call.uni (retval0), 
	vprintf, 
	(
	param0, 
	param1
	);
	ld.param.b32 	%r181, [retval0];
	} // callseq 108
	@%p27 bra 	$L__BB5_30;
	setp.eq.s32 	%p28, %r6, 2;
	ld.global.f32 	%f30, [%rd3+4];
	cvt.f64.f32 	%fd30, %f30;
	st.local.f64 	[%rd2], %fd30;
	cvta.global.u64 	%rd52, %rd48;
	{ // callseq 109, 0
	.param .b64 param0;
	st.param.b64 	[param0], %rd52;
	.param .b64 param1;
	st.param.b64 	[param1], %rd5;
	.param .b32 retval0;
	call.uni (retval0), 
	vprintf, 
	(
	param0, 
	param1
	);
	ld.param.b32 	%r183, [retval0];
	} // callseq 109
	@%p28 bra 	$L__BB5_30;
	ld.global.f32 	%f31, [%rd3+8];
	cvt.f64.f32 	%fd31, %f31;
	st.local.f64 	[%rd2], %fd31;
	cvta.global.u64 	%rd55, %rd48;
	{ // callseq 110, 0
	.param .b64 param0;
	st.param.b64 	[param0], %rd55;
	.param .b64 param1;
	st.param.b64 	[param1], %rd5;
	.param .b32 retval0;
	call.uni (retval0), 
	vprintf, 
	(
	param0, 
	param1
	);
	ld.param.b32 	%r185, [retval0];
	} // callseq 110
$L__BB5_30:
	cvta.global.u64 	%rd58, %rd57;
	{ // callseq 111, 0
	.param .b64 param0;
	st.param.b64 	[param0], %rd58;
	.param .b64 param1;
	st.param.b64 	[param1], 0;
	.param .b32 retval0;
	call.uni (retval0), 
	vprintf, 
	(
	param0, 
	param1
	);
	ld.param.b32 	%r187, [retval0];
	} // callseq 111
	add.s32 	%r197, %r197, 1;
	setp.ne.s32 	%p29, %r197, %r47;
	@%p29 bra 	$L__BB5_18;
	ld.param.u32 	%r194, [_Z13print4dTensorPfiiii_param_2];
	add.s32 	%r196, %r196, 1;
	setp.ne.s32 	%p30, %r196, %r194;
	@%p30 bra 	$L__BB5_17;
	add.s32 	%r195, %r195, 1;
	setp.eq.s32 	%p31, %r195, %r45;
	@%p31 bra 	$L__BB5_46;
	bra.uni 	$L__BB5_16;
$L__BB5_33:
	ld.param.u32 	%r190, [_Z13print4dTensorPfiiii_param_2];
	and.b32  	%r31, %r190, 7;
	add.s32 	%r32, %r31, -1;
	and.b32  	%r33, %r190, 3;
	and.b32  	%r34, %r190, 2147483640;
	and.b32  	%r35, %r190, 1;
	mov.b32 	%r206, 0;
	mov.u64 	%rd15, $str;
$L__BB5_34:
	ld.param.u32 	%r191, [_Z13print4dTensorPfiiii_param_2];
	setp.lt.u32 	%p4, %r191, 8;
	mov.b32 	%r209, 0;
	@%p4 bra 	$L__BB5_37;
	mov.b32 	%r207, 0;
$L__BB5_36:
	.pragma "nounroll";
	st.local.v2.u32 	[%rd2], {%r206, %r207};
	cvta.global.u64 	%rd7, %rd15;
	{ // callseq 56, 0
	.param .b64 param0;
	st.param.b64 	[param0], %rd7;
	.param .b64 param1;
	st.param.b64 	[param1], %rd5;
	.param .b32 retval0;
	call.uni (retval0), 
	vprintf, 
	(
	param0, 
	param1
	);
	ld.param.b32 	%r52, [retval0];
	} // callseq 56
	add.s32 	%r54, %r207, 1;
	st.local.v2.u32 	[%rd2], {%r206, %r54};
	{ // callseq 57, 0
	.param .b64 param0;
	st.param.b64 	[param0], %rd7;
	.param .b64 param1;
	st.param.b64 	[param1], %rd5;
	.param .b32 retval0;
	call.uni (retval0), 
	vprintf, 
	(
	param0, 
	param1
	);
	ld.param.b32 	%r55, [retval0];
	} // callseq 57
	add.s32 	%r57, %r207, 2;
	st.local.v2.u32 	[%rd2], {%r206, %r57};
	{ // callseq 58, 0
	.param .b64 param0;
	st.param.b64 	[param0], %rd7;
	.param .b64 param1;
	st.param.b64 	[param1], %rd5;
	.param .b32 retval0;
	call.uni (retval0), 
	vprintf, 
	(
	param0, 
	param1
	);
	ld.param.b32 	%r58, [retval0];
	} // callseq 58
	add.s32 	%r60, %r207, 3;
	st.local.v2.u32 	[%rd2], {%r206, %r60};
	{ // callseq 59, 0
	.param .b64 param0;
	st.param.b64 	[param0], %rd7;
	.param .b64 param1;
	st.param.b64 	[param1], %rd5;
	.param .b32 retval0;
	call.uni (retval0), 
	vprintf, 
	(
	param0, 
	param1
	);
	ld.param.b32 	%r61, [retval0];
	} // callseq 59
	add.s32 	%r63, %r207, 4;
	st.local.v2.u32 	[%rd2], {%r206, %r63};
	{ // callseq 60, 0
	.param .b64 param0;
	st.param.b64 	[param0], %rd7;
	.param .b64 param1;
	st.param.b64 	[param1], %rd5;
	.param .b32 retval0;
	call.uni (retval0), 
	vprintf, 
	(
	param0, 
	param1
	);
	ld.param.b32 	%r64, [retval0];
	} // callseq 60
	add.s32 	%r66, %r207, 5;
	st.local.v2.u32 	[%rd2], {%r206, %r66};
	{ // callseq 61, 0
	.param .b64 param0;
	st.param.b64 	[param0], %rd7;
	.param .b64 param1;
	st.param.b64 	[param1], %rd5;
	.param .b32 retval0;
	call.uni (retval0), 
	vprintf, 
	(
	param0, 
	param1
	);
	ld.param.b32 	%r67, [retval0];
	} // callseq 61
	add.s32 	%r69, %r207, 6;
	st.local.v2.u32 	[%rd2], {%r206, %r69};
	{ // callseq 62, 0
	.param .b64 param0;
	st.param.b64 	[param0], %rd7;
	.param .b64 param1;
	st.param.b64 	[param1], %rd5;
	.param .b32 retval0;
	call.uni (retval0), 
	vprintf, 
	(
	param0, 
	param1
	);
	ld.param.b32 	%r70, [retval0];
	} // callseq 62
	add.s32 	%r72, %r207, 7;
	st.local.v2.u32 	[%rd2], {%r206, %r72};
	{ // callseq 63, 0
	.param .b64 param0;
	st.param.b64 	[param0], %rd7;
	.param .b64 param1;
	st.param.b64 	[param1], %rd5;
	.param .b32 retval0;
	call.uni (retval0), 
	vprintf, 
	(
	param0, 
	param1
	);
	ld.param.b32 	%r73, [retval0];
	} // callseq 63
	add.s32 	%r207, %r207, 8;
	setp.ne.s32 	%p5, %r207, %r34;
	mov.u32 	%r209, %r34;
	@%p5 bra 	$L__BB5_36;
$L__BB5_37:
	setp.eq.s32 	%p6, %r31, 0;
	@%p6 bra 	$L__BB5_45;
	setp.lt.u32 	%p7, %r32, 3;
	@%p7 bra 	$L__BB5_40;
	st.local.v2.u32 	[%rd2], {%r206, %r209};
	cvta.global.u64 	%rd10, %rd15;
	{ // callseq 64, 0
	.param .b64 param0;
	st.param.b64 	[param0], %rd10;
	.param .b64 param1;
	st.param.b64 	[param1], %rd5;
	.param .b32 retval0;
	call.uni (retval0), 
	vprintf, 
	(
	param0, 
	param1
	);
	ld.param.b32 	%r75, [retval0];
	} // callseq 64
	add.s32 	%r77, %r209, 1;
	st.local.v2.u32 	[%rd2], {%r206, %r77};
	{ // callseq 65, 0
	.param .b64 param0;
	st.param.b64 	[param0], %rd10;
	.param .b64 param1;
	st.param.b64 	[param1], %rd5;
	.param .b32 retval0;
	call.uni (retval0), 
	vprintf, 
	(
	param0, 
	param1
	);
	ld.param.b32 	%r78, [retval0];
	} // callseq 65
	add.s32 	%r80, %r209, 2;
	st.local.v2.u32 	[%rd2], {%r206, %r80};
	{ // callseq 66, 0
	.param .b64 param0;
	st.param.b64 	[param0], %rd10;
	.param .b64 param1;
	st.param.b64 	[param1], %rd5;
	.param .b32 retval0;
	call.uni (retval0), 
	vprintf, 
	(
	param0, 
	param1
	);
	ld.param.b32 	%r81, [retval0];
	} // callseq 66
	add.s32 	%r83, %r209, 3;
	st.local.v2.u32 	[%rd2], {%r206, %r83};
	{ // callseq 67, 0
	.param .b64 param0;
	st.param.b64 	[param0], %rd10;
	.param .b64 param1;
	st.param.b64 	[param1], %rd5;
	.param .b32 retval0;
	call.uni (retval0), 
	vprintf, 
	(
	param0, 
	param1
	);
	ld.param.b32 	%r84, [retval0];
	} // callseq 67
	add.s32 	%r209, %r209, 4;
$L__BB5_40:
	setp.eq.s32 	%p8, %r33, 0;
	@%p8 bra 	$L__BB5_45;
	setp.eq.s32 	%p9, %r33, 1;
	@%p9 bra 	$L__BB5_43;
	st.local.v2.u32 	[%rd2], {%r206, %r209};
	cvta.global.u64 	%rd13, %rd15;
	{ // callseq 68, 0
	.param .b64 param0;
	st.param.b64 	[param0], %rd13;
	.param .b64 param1;
	st.param.b64 	[param1], %rd5;
	.param .b32 retval0;
	call.uni (retval0), 
	vprintf, 
	(
	param0, 
	param1
	);
	ld.param.b32 	%r86, [retval0];
	} // callseq 68
	add.s32 	%r88, %r209, 1;
	st.local.v2.u32 	[%rd2], {%r206, %r88};
	{ // callseq 69, 0
	.param .b64 param0;
	st.param.b64 	[param0], %rd13;
	.param .b64 param1;
	st.param.b64 	[param1], %rd5;
	.param .b32 retval0;
	call.uni (retval0), 
	vprintf, 
	(
	param0, 
	param1
	);
	ld.param.b32 	%r89, [retval0];
	} // callseq 69
	add.s32 	%r209, %r209, 2;
$L__BB5_43:
	setp.eq.s32 	%p10, %r35, 0;
	@%p10 bra 	$L__BB5_45;
	st.local.v2.u32 	[%rd2], {%r206, %r209};
	cvta.global.u64 	%rd16, %rd15;
	{ // callseq 70, 0
	.param .b64 param0;
	st.param.b64 	[param0], %rd16;
	.param .b64 param1;
	st.param.b64 	[param1], %rd5;
	.param .b32 retval0;
	call.uni (retval0), 
	vprintf, 
	(
	param0, 
	param1
	);
	ld.param.b32 	%r91, [retval0];
	} // callseq 70
$L__BB5_45:
	add.s32 	%r206, %r206, 1;
	setp.ne.s32 	%p11, %r206, %r45;
	@%p11 bra 	$L__BB5_34;
$L__BB5_46:
	ret;

}
	// .globl	_Z13checkEqualityP6__halfS0_mfPf
.visible .entry _Z13checkEqualityP6__halfS0_mfPf(
	.param .u64 .ptr .align 1 _Z13checkEqualityP6__halfS0_mfPf_param_0,
	.param .u64 .ptr .align 1 _Z13checkEqualityP6__halfS0_mfPf_param_1,
	.param .u64 _Z13checkEqualityP6__halfS0_mfPf_param_2,
	.param .f32 _Z13checkEqualityP6__halfS0_mfPf_param_3,
	.param .u64 .ptr .align 1 _Z13checkEqualityP6__halfS0_mfPf_param_4
)
{
	.local .align 8 .b8 	__local_depot6[40];
	.reg .b64 	%SP;
	.reg .b64 	%SPL;
	.reg .pred 	%p<40>;
	.reg .b16 	%rs<161>;
	.reg .b32 	%r<7>;
	.reg .b32 	%f<128>;
	.reg .b64 	%rd<116>;
	.reg .b64 	%fd<7>;

	mov.u64 	%SPL, __local_depot6;
	cvta.local.u64 	%SP, %SPL;
	ld.param.u64 	%rd48, [_Z13checkEqualityP6__halfS0_mfPf_param_0];
	ld.param.u64 	%rd51, [_Z13checkEqualityP6__halfS0_mfPf_param_1];
	ld.param.u64 	%rd49, [_Z13checkEqualityP6__halfS0_mfPf_param_2];
	ld.param.f32 	%f38, [_Z13checkEqualityP6__halfS0_mfPf_param_3];
	ld.param.u64 	%rd52, [_Z13checkEqualityP6__halfS0_mfPf_param_4];
	cvta.to.global.u64 	%rd1, %rd52;
	cvta.to.global.u64 	%rd2, %rd51;
	cvta.to.global.u64 	%rd3, %rd48;
	setp.eq.s64 	%p1, %rd49, 0;
	mov.f64 	%fd6, 0d0000000000000000;
	mov.b64 	%rd114, 0;
	@%p1 bra 	$L__BB6_42;
	setp.lt.u64 	%p2, %rd49, 8;
	mov.f32 	%f107, 0f00000000;
	mov.b64 	%rd109, 0;
	mov.u64 	%rd114, %rd109;
	@%p2 bra 	$L__BB6_20;
	and.b64  	%rd109, %rd49, -8;
	add.s64 	%rd102, %rd3, 8;
	add.s64 	%rd101, %rd2, 8;
	add.s64 	%rd100, %rd1, 16;
	mov.b64 	%rd114, 0;
	mov.f32 	%f107, 0f00000000;
	mov.u64 	%rd103, %rd109;
$L__BB6_3:
	.pragma "nounroll";
	ld.global.u16 	%rs81, [%rd102+-8];
	// begin inline asm
	{  cvt.f32.f16 %f42, %rs81;}

	// end inline asm
	ld.global.u16 	%rs82, [%rd101+-8];
	// begin inline asm
	{  cvt.f32.f16 %f43, %rs82;}

	// end inline asm
	sub.f32 	%f44, %f42, %f43;
	abs.f32 	%f2, %f44;
	div.rn.f32 	%f45, %f44, %f42;
	st.global.f32 	[%rd100+-16], %f45;
	setp.leu.f32 	%p3, %f2, %f107;
	@%p3 bra 	$L__BB6_5;
	ld.global.u16 	%rs117, [%rd102+-8];
	ld.global.u16 	%rs118, [%rd101+-8];
	mov.f32 	%f107, %f2;
$L__BB6_5:
	ld.global.u16 	%rs83, [%rd102+-6];
	// begin inline asm
	{  cvt.f32.f16 %f46, %rs83;}

	// end inline asm
	ld.global.u16 	%rs84, [%rd101+-6];
	// begin inline asm
	{  cvt.f32.f16 %f47, %rs84;}

	// end inline asm
	sub.f32 	%f48, %f46, %f47;
	abs.f32 	%f4, %f48;
	div.rn.f32 	%f49, %f48, %f46;
	st.global.f32 	[%rd100+-12], %f49;
	setp.gt.f32 	%p4, %f4, %f38;
	selp.u64 	%rd56, 1, 0, %p4;
	setp.gt.f32 	%p5, %f2, %f38;
	selp.u64 	%rd57, 1, 0, %p5;
	add.s64 	%rd58, %rd114, %rd57;
	add.s64 	%rd13, %rd58, %rd56;
	setp.leu.f32 	%p6, %f4, %f107;
	@%p6 bra 	$L__BB6_7;
	ld.global.u16 	%rs117, [%rd102+-6];
	ld.global.u16 	%rs118, [%rd101+-6];
	mov.f32 	%f107, %f4;
$L__BB6_7:
	ld.global.u16 	%rs85, [%rd102+-4];
	// begin inline asm
	{  cvt.f32.f16 %f50, %rs85;}

	// end inline asm
	ld.global.u16 	%rs86, [%rd101+-4];
	// begin inline asm
	{  cvt.f32.f16 %f51, %rs86;}

	// end inline asm
	sub.f32 	%f52, %f50, %f51;
	abs.f32 	%f6, %f52;
	div.rn.f32 	%f53, %f52, %f50;
	st.global.f32 	[%rd100+-8], %f53;
	setp.leu.f32 	%p7, %f6, %f107;
	@%p7 bra 	$L__BB6_9;
	ld.global.u16 	%rs117, [%rd102+-4];
	ld.global.u16 	%rs118, [%rd101+-4];
	mov.f32 	%f107, %f6;
$L__BB6_9:
	ld.global.u16 	%rs87, [%rd102+-2];
	// begin inline asm
	{  cvt.f32.f16 %f54, %rs87;}

	// end inline asm
	ld.global.u16 	%rs88, [%rd101+-2];
	// begin inline asm
	{  cvt.f32.f16 %f55, %rs88;}

	// end inline asm
	sub.f32 	%f56, %f54, %f55;
	abs.f32 	%f8, %f56;
	div.rn.f32 	%f57, %f56, %f54;
	st.global.f32 	[%rd100+-4], %f57;
	setp.gt.f32 	%p8, %f8, %f38;
	selp.u64 	%rd59, 1, 0, %p8;
	setp.gt.f32 	%p9, %f6, %f38;
	selp.u64 	%rd60, 1, 0, %p9;
	add.s64 	%rd61, %rd13, %rd60;
	add.s64 	%rd14, %rd61, %rd59;
	setp.leu.f32 	%p10, %f8, %f107;
	@%p10 bra 	$L__BB6_11;
	ld.global.u16 	%rs117, [%rd102+-2];
	ld.global.u16 	%rs118, [%rd101+-2];
	mov.f32 	%f107, %f8;
$L__BB6_11:
	ld.global.u16 	%rs89, [%rd102];
	// begin inline asm
	{  cvt.f32.f16 %f58, %rs89;}

	// end inline asm
	ld.global.u16 	%rs90, [%rd101];
	// begin inline asm
	{  cvt.f32.f16 %f59, %rs90;}

	// end inline asm
	sub.f32 	%f60, %f58, %f59;
	abs.f32 	%f10, %f60;
	div.rn.f32 	%f61, %f60, %f58;
	st.global.f32 	[%rd100], %f61;
	setp.leu.f32 	%p11, %f10, %f107;
	@%p11 bra 	$L__BB6_13;
	ld.global.u16 	%rs117, [%rd102];
	ld.global.u16 	%rs118, [%rd101];
	mov.f32 	%f107, %f10;
$L__BB6_13:
	ld.global.u16 	%rs91, [%rd102+2];
	// begin inline asm
	{  cvt.f32.f16 %f62, %rs91;}

	// end inline asm
	ld.global.u16 	%rs92, [%rd101+2];
	// begin inline asm
	{  cvt.f32.f16 %f63, %rs92;}

	// end inline asm
	sub.f32 	%f64, %f62, %f63;
	abs.f32 	%f12, %f64;
	div.rn.f32 	%f65, %f64, %f62;
	st.global.f32 	[%rd100+4], %f65;
	setp.gt.f32 	%p12, %f12, %f38;
	selp.u64 	%rd62, 1, 0, %p12;
	setp.gt.f32 	%p13, %f10, %f38;
	selp.u64 	%rd63, 1, 0, %p13;
	add.s64 	%rd64, %rd14, %rd63;
	add.s64 	%rd15, %rd64, %rd62;
	setp.leu.f32 	%p14, %f12, %f107;
	@%p14 bra 	$L__BB6_15;
	ld.global.u16 	%rs117, [%rd102+2];
	ld.global.u16 	%rs118, [%rd101+2];
	mov.f32 	%f107, %f12;
$L__BB6_15:
	ld.global.u16 	%rs93, [%rd102+4];
	// begin inline asm
	{  cvt.f32.f16 %f66, %rs93;}

	// end inline asm
	ld.global.u16 	%rs94, [%rd101+4];
	// begin inline asm
	{  cvt.f32.f16 %f67, %rs94;}

	// end inline asm
	sub.f32 	%f68, %f66, %f67;
	abs.f32 	%f14, %f68;
	div.rn.f32 	%f69, %f68, %f66;
	st.global.f32 	[%rd100+8], %f69;
	setp.leu.f32 	%p15, %f14, %f107;
	@%p15 bra 	$L__BB6_17;
	ld.global.u16 	%rs117, [%rd102+4];
	ld.global.u16 	%rs118, [%rd101+4];
	mov.f32 	%f107, %f14;
$L__BB6_17:
	ld.global.u16 	%rs95, [%rd102+6];
	// begin inline asm
	{  cvt.f32.f16 %f70, %rs95;}

	// end inline asm
	ld.global.u16 	%rs96, [%rd101+6];
	// begin inline asm
	{  cvt.f32.f16 %f71, %rs96;}

	// end inline asm
	sub.f32 	%f72, %f70, %f71;
	abs.f32 	%f16, %f72;
	div.rn.f32 	%f73, %f72, %f70;
	st.global.f32 	[%rd100+12], %f73;
	setp.gt.f32 	%p16, %f16, %f38;
	selp.u64 	%rd65, 1, 0, %p16;
	setp.gt.f32 	%p17, %f14, %f38;
	selp.u64 	%rd66, 1, 0, %p17;
	add.s64 	%rd67, %rd15, %rd66;
	add.s64 	%rd114, %rd67, %rd65;
	setp.leu.f32 	%p18, %f16, %f107;
	@%p18 bra 	$L__BB6_19;
	ld.global.u16 	%rs117, [%rd102+6];
	ld.global.u16 	%rs118, [%rd101+6];
	mov.f32 	%f107, %f16;
$L__BB6_19:
	add.s64 	%rd103, %rd103, -8;
	add.s64 	%rd102, %rd102, 16;
	add.s64 	%rd101, %rd101, 16;
	add.s64 	%rd100, %rd100, 32;
	setp.ne.s64 	%p19, %rd103, 0;
	@%p19 bra 	$L__BB6_3;
$L__BB6_20:
	and.b64  	%rd24, %rd49, 7;
	setp.eq.s64 	%p20, %rd24, 0;
	@%p20 bra 	$L__BB6_41;
	setp.lt.u64 	%p21, %rd24, 4;
	@%p21 bra 	$L__BB6_31;
	ld.param.u64 	%rd97, [_Z13checkEqualityP6__halfS0_mfPf_param_0];
	cvta.to.global.u64 	%rd69, %rd97;
	shl.b64 	%rd70, %rd109, 1;
	add.s64 	%rd25, %rd69, %rd70;
	ld.global.u16 	%rs98, [%rd25];
	// begin inline asm
	{  cvt.f32.f16 %f75, %rs98;}

	// end inline asm
	add.s64 	%rd26, %rd2, %rd70;
	ld.global.u16 	%rs99, [%rd26];
	// begin inline asm
	{  cvt.f32.f16 %f76, %rs99;}

	// end inline asm
	sub.f32 	%f77, %f75, %f76;
	abs.f32 	%f20, %f77;
	div.rn.f32 	%f78, %f77, %f75;
	shl.b64 	%rd71, %rd109, 2;
	add.s64 	%rd27, %rd1, %rd71;
	st.global.f32 	[%rd27], %f78;
	setp.leu.f32 	%p22, %f20, %f107;
	@%p22 bra 	$L__BB6_24;
	ld.global.u16 	%rs117, [%rd25];
	ld.global.u16 	%rs118, [%rd26];
	mov.f32 	%f107, %f20;
$L__BB6_24:
	ld.global.u16 	%rs100, [%rd25+2];
	// begin inline asm
	{  cvt.f32.f16 %f79, %rs100;}

	// end inline asm
	ld.global.u16 	%rs101, [%rd26+2];
	// begin inline asm
	{  cvt.f32.f16 %f80, %rs101;}

	// end inline asm
	sub.f32 	%f81, %f79, %f80;
	abs.f32 	%f22, %f81;
	div.rn.f32 	%f82, %f81, %f79;
	st.global.f32 	[%rd27+4], %f82;
	setp.gt.f32 	%p23, %f22, %f38;
	selp.u64 	%rd72, 1, 0, %p23;
	setp.gt.f32 	%p24, %f20, %f38;
	selp.u64 	%rd73, 1, 0, %p24;
	add.s64 	%rd74, %rd114, %rd73;
	add.s64 	%rd28, %rd74, %rd72;
	setp.leu.f32 	%p25, %f22, %f107;
	@%p25 bra 	$L__BB6_26;
	ld.global.u16 	%rs117, [%rd25+2];
	ld.global.u16 	%rs118, [%rd26+2];
	mov.f32 	%f107, %f22;
$L__BB6_26:
	ld.global.u16 	%rs102, [%rd25+4];
	// begin inline asm
	{  cvt.f32.f16 %f83, %rs102;}

	// end inline asm
	ld.global.u16 	%rs103, [%rd26+4];
	// begin inline asm
	{  cvt.f32.f16 %f84, %rs103;}

	// end inline asm
	sub.f32 	%f85, %f83, %f84;
	abs.f32 	%f24, %f85;
	div.rn.f32 	%f86, %f85, %f83;
	st.global.f32 	[%rd27+8], %f86;
	setp.leu.f32 	%p26, %f24, %f107;
	@%p26 bra 	$L__BB6_28;
	ld.global.u16 	%rs117, [%rd25+4];
	ld.global.u16 	%rs118, [%rd26+4];
	mov.f32 	%f107, %f24;
$L__BB6_28:
	ld.global.u16 	%rs104, [%rd25+6];
	// begin inline asm
	{  cvt.f32.f16 %f87, %rs104;}

	// end inline asm
	ld.global.u16 	%rs105, [%rd26+6];
	// begin inline asm
	{  cvt.f32.f16 %f88, %rs105;}

	// end inline asm
	sub.f32 	%f89, %f87, %f88;
	abs.f32 	%f26, %f89;
	div.rn.f32 	%f90, %f89, %f87;
	st.global.f32 	[%rd27+12], %f90;
	setp.gt.f32 	%p27, %f26, %f38;
	selp.u64 	%rd75, 1, 0, %p27;
	setp.gt.f32 	%p28, %f24, %f38;
	selp.u64 	%rd76, 1, 0, %p28;
	add.s64 	%rd77, %rd28, %rd76;
	add.s64 	%rd114, %rd77, %rd75;
	setp.leu.f32 	%p29, %f26, %f107;
	@%p29 bra 	$L__BB6_30;
	ld.global.u16 	%rs117, [%rd25+6];
	ld.global.u16 	%rs118, [%rd26+6];
	mov.f32 	%f107, %f26;
$L__BB6_30:
	add.s64 	%rd109, %rd109, 4;
$L__BB6_31:
	and.b64  	%rd34, %rd49, 3;
	setp.eq.s64 	%p30, %rd34, 0;
	@%p30 bra 	$L__BB6_41;
	setp.eq.s64 	%p31, %rd34, 1;
	@%p31 bra 	$L__BB6_38;
	ld.param.u64 	%rd98, [_Z13checkEqualityP6__halfS0_mfPf_param_0];
	cvta.to.global.u64 	%rd79, %rd98;
	shl.b64 	%rd80, %rd109, 1;
	add.s64 	%rd35, %rd79, %rd80;
	ld.global.u16 	%rs107, [%rd35];
	// begin inline asm
	{  cvt.f32.f16 %f92, %rs107;}

	// end inline asm
	add.s64 	%rd36, %rd2, %rd80;
	ld.global.u16 	%rs108, [%rd36];
	// begin inline asm
	{  cvt.f32.f16 %f93, %rs108;}

	// end inline asm
	sub.f32 	%f94, %f92, %f93;
	abs.f32 	%f30, %f94;
	div.rn.f32 	%f95, %f94, %f92;
	shl.b64 	%rd81, %rd109, 2;
	add.s64 	%rd37, %rd1, %rd81;
	st.global.f32 	[%rd37], %f95;
	setp.leu.f32 	%p32, %f30, %f107;
	@%p32 bra 	$L__BB6_35;
	ld.global.u16 	%rs117, [%rd35];
	ld.global.u16 	%rs118, [%rd36];
	mov.f32 	%f107, %f30;
$L__BB6_35:
	ld.global.u16 	%rs109, [%rd35+2];
	// begin inline asm
	{  cvt.f32.f16 %f96, %rs109;}

	// end inline asm
	ld.global.u16 	%rs110, [%rd36+2];
	// begin inline asm
	{  cvt.f32.f16 %f97, %rs110;}

	// end inline asm
	sub.f32 	%f98, %f96, %f97;
	abs.f32 	%f32, %f98;
	div.rn.f32 	%f99, %f98, %f96;
	st.global.f32 	[%rd37+4], %f99;
	setp.gt.f32 	%p33, %f32, %f38;
	selp.u64 	%rd82, 1, 0, %p33;
	setp.gt.f32 	%p34, %f30, %f38;
	selp.u64 	%rd83, 1, 0, %p34;
	add.s64 	%rd84, %rd114, %rd83;
	add.s64 	%rd114, %rd84, %rd82;
	setp.leu.f32 	%p35, %f32, %f107;
	@%p35 bra 	$L__BB6_37;
	ld.global.u16 	%rs117, [%rd35+2];
	ld.global.u16 	%rs118, [%rd36+2];
	mov.f32 	%f107, %f32;
$L__BB6_37:
	add.s64 	%rd109, %rd109, 2;
$L__BB6_38:
	and.b64  	%rd85, %rd49, 1;
	setp.eq.b64 	%p36, %rd85, 1;
	not.pred 	%p37, %p36;
	@%p37 bra 	$L__BB6_41;
	ld.param.u64 	%rd99, [_Z13checkEqualityP6__halfS0_mfPf_param_0];
	cvta.to.global.u64 	%rd86, %rd99;
	shl.b64 	%rd87, %rd109, 1;
	add.s64 	%rd43, %rd86, %rd87;
	ld.global.u16 	%rs111, [%rd43];
	// begin inline asm
	{  cvt.f32.f16 %f100, %rs111;}

	// end inline asm
	add.s64 	%rd44, %rd2, %rd87;
	ld.global.u16 	%rs112, [%rd44];
	// begin inline asm
	{  cvt.f32.f16 %f101, %rs112;}

	// end inline asm
	sub.f32 	%f102, %f100, %f101;
	abs.f32 	%f36, %f102;
	div.rn.f32 	%f103, %f102, %f100;
	shl.b64 	%rd88, %rd109, 2;
	add.s64 	%rd89, %rd1, %rd88;
	st.global.f32 	[%rd89], %f103;
	setp.gt.f32 	%p38, %f36, %f38;
	selp.u64 	%rd90, 1, 0, %p38;
	add.s64 	%rd114, %rd114, %rd90;
	setp.leu.f32 	%p39, %f36, %f107;
	@%p39 bra 	$L__BB6_41;
	ld.global.u16 	%rs117, [%rd43];
	ld.global.u16 	%rs118, [%rd44];
	mov.f32 	%f107, %f36;
$L__BB6_41:
	cvt.f64.f32 	%fd6, %f107;
$L__BB6_42:
	add.u64 	%rd91, %SP, 0;
	add.u64 	%rd92, %SPL, 0;
	st.local.u64 	[%rd92], %rd114;
	mov.u64 	%rd93, $str$3;
	cvta.global.u64 	%rd94, %rd93;
	{ // callseq 112, 0
	.param .b64 param0;
	st.param.b64 	[param0], %rd94;
	.param .b64 param1;
	st.param.b64 	[param1], %rd91;
	.param .b32 retval0;
	call.uni (retval0), 
	vprintf, 
	(
	param0, 
	param1
	);
	ld.param.b32 	%r1, [retval0];
	} // callseq 112
	// begin inline asm
	{  cvt.f32.f16 %f104, %rs117;}

	// end inline asm
	cvt.f64.f32 	%fd4, %f104;
	cvt.u32.u16 	%r3, %rs117;
	// begin inline asm
	{  cvt.f32.f16 %f105, %rs118;}

	// end inline asm
	cvt.f64.f32 	%fd5, %f105;
	cvt.u32.u16 	%r4, %rs118;
	st.local.f64 	[%rd92], %fd6;
	st.local.f64 	[%rd92+8], %fd4;
	st.local.u32 	[%rd92+16], %r3;
	st.local.f64 	[%rd92+24], %fd5;
	st.local.u32 	[%rd92+32], %r4;
	mov.u64 	%rd95, $str$4;
	cvta.global.u64 	%rd96, %rd95;
	{ // callseq 113, 0
	.param .b64 param0;
	st.param.b64 	[param0], %rd96;
	.param .b64 param1;
	st.param.b64 	[param1], %rd91;
	.param .b32 retval0;
	call.uni (retval0), 
	vprintf, 
	(
	param0, 
	param1
	);
	ld.param.b32 	%r5, [retval0];
	} // callseq 113
	ret;

}
	// .globl	_Z13checkEqualityPfS_mfS_
.visible .entry _Z13checkEqualityPfS_mfS_(
	.param .u64 .ptr .align 1 _Z13checkEqualityPfS_mfS__param_0,
	.param .u64 .ptr .align 1 _Z13checkEqualityPfS_mfS__param_1,
	.param .u64 _Z13checkEqualityPfS_mfS__param_2,
	.param .f32 _Z13checkEqualityPfS_mfS__param_3,
	.param .u64 .ptr .align 1 _Z13checkEqualityPfS_mfS__param_4
)
{
	.local .align 8 .b8 	__local_depot7[40];
	.reg .b64 	%SP;
	.reg .b64 	%SPL;
	.reg .pred 	%p<40>;
	.reg .b32 	%r<5>;
	.reg .b32 	%f<251>;
	.reg .b64 	%rd<113>;
	.reg .b64 	%fd<7>;

	mov.u64 	%SPL, __local_depot7;
	cvta.local.u64 	%SP, %SPL;
	ld.param.u64 	%rd48, [_Z13checkEqualityPfS_mfS__param_0];
	ld.param.u64 	%rd51, [_Z13checkEqualityPfS_mfS__param_1];
	ld.param.u64 	%rd49, [_Z13checkEqualityPfS_mfS__param_2];
	ld.param.f32 	%f114, [_Z13checkEqualityPfS_mfS__param_3];
	ld.param.u64 	%rd52, [_Z13checkEqualityPfS_mfS__param_4];
	cvta.to.global.u64 	%rd1, %rd52;
	cvta.to.global.u64 	%rd2, %rd51;
	cvta.to.global.u64 	%rd3, %rd48;
	setp.eq.s64 	%p1, %rd49, 0;
	mov.f64 	%fd6, 0d0000000000000000;
	mov.b64 	%rd111, 0;
	@%p1 bra 	$L__BB7_42;
	setp.lt.u64 	%p2, %rd49, 8;
	mov.f32 	%f188, 0f00000000;
	mov.b64 	%rd106, 0;
	mov.u64 	%rd111, %rd106;
	@%p2 bra 	$L__BB7_20;
	and.b64  	%rd106, %rd49, -8;
	add.s64 	%rd99, %rd3, 16;
	add.s64 	%rd98, %rd2, 16;
	add.s64 	%rd97, %rd1, 16;
	mov.b64 	%rd111, 0;
	mov.f32 	%f188, 0f00000000;
	mov.u64 	%rd100, %rd106;
$L__BB7_3:
	.pragma "nounroll";
	ld.global.f32 	%f121, [%rd99+-16];
	ld.global.f32 	%f122, [%rd98+-16];
	sub.f32 	%f123, %f121, %f122;
	abs.f32 	%f4, %f123;
	div.rn.f32 	%f124, %f123, %f121;
	st.global.f32 	[%rd97+-16], %f124;
	setp.leu.f32 	%p3, %f4, %f188;
	@%p3 bra 	$L__BB7_5;
	ld.global.f32 	%f186, [%rd99+-16];
	ld.global.f32 	%f187, [%rd98+-16];
	mov.f32 	%f188, %f4;
$L__BB7_5:
	ld.global.f32 	%f125, [%rd99+-12];
	ld.global.f32 	%f126, [%rd98+-12];
	sub.f32 	%f127, %f125, %f126;
	abs.f32 	%f10, %f127;
	div.rn.f32 	%f128, %f127, %f125;
	st.global.f32 	[%rd97+-12], %f128;
	setp.gt.f32 	%p4, %f10, %f114;
	selp.u64 	%rd56, 1, 0, %p4;
	setp.gt.f32 	%p5, %f4, %f114;
	selp.u64 	%rd57, 1, 0, %p5;
	add.s64 	%rd58, %rd111, %rd57;
	add.s64 	%rd13, %rd58, %rd56;
	setp.leu.f32 	%p6, %f10, %f188;
	@%p6 bra 	$L__BB7_7;
	ld.global.f32 	%f186, [%rd99+-12];
	ld.global.f32 	%f187, [%rd98+-12];
	mov.f32 	%f188, %f10;
$L__BB7_7:
	ld.global.f32 	%f129, [%rd99+-8];
	ld.global.f32 	%f130, [%rd98+-8];
	sub.f32 	%f131, %f129, %f130;
	abs.f32 	%f16, %f131;
	div.rn.f32 	%f132, %f131, %f129;
	st.global.f32 	[%rd97+-8], %f132;
	setp.leu.f32 	%p7, %f16, %f188;
	@%p7 bra 	$L__BB7_9;
	ld.global.f32 	%f186, [%rd99+-8];
	ld.global.f32 	%f187, [%rd98+-8];
	mov.f32 	%f188, %f16;
$L__BB7_9:
	ld.global.f32 	%f133, [%rd99+-4];
	ld.global.f32 	%f134, [%rd98+-4];
	sub.f32 	%f135, %f133, %f134;
	abs.f32 	%f22, %f135;
	div.rn.f32 	%f136, %f135, %f133;
	st.global.f32 	[%rd97+-4], %f136;
	setp.gt.f32 	%p8, %f22, %f114;
	selp.u64 	%rd59, 1, 0, %p8;
	setp.gt.f32 	%p9, %f16, %f114;
	selp.u64 	%rd60, 1, 0, %p9;
	add.s64 	%rd61, %rd13, %rd60;
	add.s64 	%rd14, %rd61, %rd59;
	setp.leu.f32 	%p10, %f22, %f188;
	@%p10 bra 	$L__BB7_11;
	ld.global.f32 	%f186, [%rd99+-4];
	ld.global.f32 	%f187, [%rd98+-4];
	mov.f32 	%f188, %f22;
$L__BB7_11:
	ld.global.f32 	%f137, [%rd99];
	ld.global.f32 	%f138, [%rd98];
	sub.f32 	%f139, %f137, %f138;
	abs.f32 	%f28, %f139;
	div.rn.f32 	%f140, %f139, %f137;
	st.global.f32 	[%rd97], %f140;
	setp.leu.f32 	%p11, %f28, %f188;
	@%p11 bra 	$L__BB7_13;
	ld.global.f32 	%f186, [%rd99];
	ld.global.f32 	%f187, [%rd98];
	mov.f32 	%f188, %f28;
$L__BB7_13:
	ld.global.f32 	%f141, [%rd99+4];
	ld.global.f32 	%f142, [%rd98+4];
	sub.f32 	%f143, %f141, %f142;
	abs.f32 	%f34, %f143;
	div.rn.f32 	%f144, %f143, %f141;
	st.global.f32 	[%rd97+4], %f144;
	setp.gt.f32 	%p12, %f34, %f114;
	selp.u64 	%rd62, 1, 0, %p12;
	setp.gt.f32 	%p13, %f28, %f114;
	selp.u64 	%rd63, 1, 0, %p13;
	add.s64 	%rd64, %rd14, %rd63;
	add.s64 	%rd15, %rd64, %rd62;
	setp.leu.f32 	%p14, %f34, %f188;
	@%p14 bra 	$L__BB7_15;
	ld.global.f32 	%f186, [%rd99+4];
	ld.global.f32 	%f187, [%rd98+4];
	mov.f32 	%f188, %f34;
$L__BB7_15:
	ld.global.f32 	%f145, [%rd99+8];
	ld.global.f32 	%f146, [%rd98+8];
	sub.f32 	%f147, %f145, %f146;
	abs.f32 	%f40, %f147;
	div.rn.f32 	%f148, %f147, %f145;
	st.global.f32 	[%rd97+8], %f148;
	setp.leu.f32 	%p15, %f40, %f188;
	@%p15 bra 	$L__BB7_17;
	ld.global.f32 	%f186, [%rd99+8];
	ld.global.f32 	%f187, [%rd98+8];
	mov.f32 	%f188, %f40;
$L__BB7_17:
	ld.global.f32 	%f149, [%rd99+12];
	ld.global.f32 	%f150, [%rd98+12];
	sub.f32 	%f151, %f149, %f150;
	abs.f32 	%f46, %f151;
	div.rn.f32 	%f152, %f151, %f149;
	st.global.f32 	[%rd97+12], %f152;
	setp.gt.f32 	%p16, %f46, %f114;
	selp.u64 	%rd65, 1, 0, %p16;
	setp.gt.f32 	%p17, %f40, %f114;
	selp.u64 	%rd66, 1, 0, %p17;
	add.s64 	%rd67, %rd15, %rd66;
	add.s64 	%rd111, %rd67, %rd65;
	setp.leu.f32 	%p18, %f46, %f188;
	@%p18 bra 	$L__BB7_19;
	ld.global.f32 	%f186, [%rd99+12];
	ld.global.f32 	%f187, [%rd98+12];
	mov.f32 	%f188, %f46;
$L__BB7_19:
	add.s64 	%rd100, %rd100, -8;
	add.s64 	%rd99, %rd99, 32;
	add.s64 	%rd98, %rd98, 32;
	add.s64 	%rd97, %rd97, 32;
	setp.ne.s64 	%p19, %rd100, 0;
	@%p19 bra 	$L__BB7_3;
$L__BB7_20:
	and.b64  	%rd24, %rd49, 7;
	setp.eq.s64 	%p20, %rd24, 0;
	@%p20 bra 	$L__BB7_41;
	setp.lt.u64 	%p21, %rd24, 4;
	@%p21 bra 	$L__BB7_31;
	ld.param.u64 	%rd94, [_Z13checkEqualityPfS_mfS__param_0];
	cvta.to.global.u64 	%rd69, %rd94;
	shl.b64 	%rd70, %rd106, 2;
	add.s64 	%rd25, %rd69, %rd70;
	ld.global.f32 	%f154, [%rd25];
	add.s64 	%rd26, %rd2, %rd70;
	ld.global.f32 	%f155, [%rd26];
	sub.f32 	%f156, %f154, %f155;
	abs.f32 	%f58, %f156;
	div.rn.f32 	%f157, %f156, %f154;
	add.s64 	%rd27, %rd1, %rd70;
	st.global.f32 	[%rd27], %f157;
	setp.leu.f32 	%p22, %f58, %f188;
	@%p22 bra 	$L__BB7_24;
	ld.global.f32 	%f186, [%rd25];
	ld.global.f32 	%f187, [%rd26];
	mov.f32 	%f188, %f58;
$L__BB7_24:
	ld.global.f32 	%f158, [%rd25+4];
	ld.global.f32 	%f159, [%rd26+4];
	sub.f32 	%f160, %f158, %f159;
	abs.f32 	%f64, %f160;
	div.rn.f32 	%f161, %f160, %f158;
	st.global.f32 	[%rd27+4], %f161;
	setp.gt.f32 	%p23, %f64, %f114;
	selp.u64 	%rd71, 1, 0, %p23;
	setp.gt.f32 	%p24, %f58, %f114;
	selp.u64 	%rd72, 1, 0, %p24;
	add.s64 	%rd73, %rd111, %rd72;
	add.s64 	%rd28, %rd73, %rd71;
	setp.leu.f32 	%p25, %f64, %f188;
	@%p25 bra 	$L__BB7_26;
	ld.global.f32 	%f186, [%rd25+4];
	ld.global.f32 	%f187, [%rd26+4];
	mov.f32 	%f188, %f64;
$L__BB7_26:
	ld.global.f32 	%f162, [%rd25+8];
	ld.global.f32 	%f163, [%rd26+8];
	sub.f32 	%f164, %f162, %f163;
	abs.f32 	%f70, %f164;
	div.rn.f32 	%f165, %f164, %f162;
	st.global.f32 	[%rd27+8], %f165;
	setp.leu.f32 	%p26, %f70, %f188;
	@%p26 bra 	$L__BB7_28;
	ld.global.f32 	%f186, [%rd25+8];
	ld.global.f32 	%f187, [%rd26+8];
	mov.f32 	%f188, %f70;
$L__BB7_28:
	ld.global.f32 	%f166, [%rd25+12];
	ld.global.f32 	%f167, [%rd26+12];
	sub.f32 	%f168, %f166, %f167;
	abs.f32 	%f76, %f168;
	div.rn.f32 	%f169, %f168, %f166;
	st.global.f32 	[%rd27+12], %f169;
	setp.gt.f32 	%p27, %f76, %f114;
	selp.u64 	%rd74, 1, 0, %p27;
	setp.gt.f32 	%p28, %f70, %f114;
	selp.u64 	%rd75, 1, 0, %p28;
	add.s64 	%rd76, %rd28, %rd75;
	add.s64 	%rd111, %rd76, %rd74;
	setp.leu.f32 	%p29, %f76, %f188;
	@%p29 bra 	$L__BB7_30;
	ld.global.f32 	%f186, [%rd25+12];
	ld.global.f32 	%f187, [%rd26+12];
	mov.f32 	%f188, %f76;
$L__BB7_30:
	add.s64 	%rd106, %rd106, 4;
$L__BB7_31:
	and.b64  	%rd34, %rd49, 3;
	setp.eq.s64 	%p30, %rd34, 0;
	@%p30 bra 	$L__BB7_41;
	setp.eq.s64 	%p31, %rd34, 1;
	@%p31 bra 	$L__BB7_38;
	ld.param.u64 	%rd95, [_Z13checkEqualityPfS_mfS__param_0];
	cvta.to.global.u64 	%rd78, %rd95;
	shl.b64 	%rd79, %rd106, 2;
	add.s64 	%rd35, %rd78, %rd79;
	ld.global.f32 	%f171, [%rd35];
	add.s64 	%rd36, %rd2, %rd79;
	ld.global.f32 	%f172, [%rd36];
	sub.f32 	%f173, %f171, %f172;
	abs.f32 	%f88, %f173;
	div.rn.f32 	%f174, %f173, %f171;
	add.s64 	%rd37, %rd1, %rd79;
	st.global.f32 	[%rd37], %f174;
	setp.leu.f32 	%p32, %f88, %f188;
	@%p32 bra 	$L__BB7_35;
	ld.global.f32 	%f186, [%rd35];
	ld.global.f32 	%f187, [%rd36];
	mov.f32 	%f188, %f88;
$L__BB7_35:
	ld.global.f32 	%f175, [%rd35+4];
	ld.global.f32 	%f176, [%rd36+4];
	sub.f32 	%f177, %f175, %f176;
	abs.f32 	%f94, %f177;
	div.rn.f32 	%f178, %f177, %f175;
	st.global.f32 	[%rd37+4], %f178;
	setp.gt.f32 	%p33, %f94, %f114;
	selp.u64 	%rd80, 1, 0, %p33;
	setp.gt.f32 	%p34, %f88, %f114;
	selp.u64 	%rd81, 1, 0, %p34;
	add.s64 	%rd82, %rd111, %rd81;
	add.s64 	%rd111, %rd82, %rd80;
	setp.leu.f32 	%p35, %f94, %f188;
	@%p35 bra 	$L__BB7_37;
	ld.global.f32 	%f186, [%rd35+4];
	ld.global.f32 	%f187, [%rd36+4];
	mov.f32 	%f188, %f94;
$L__BB7_37:
	add.s64 	%rd106, %rd106, 2;
$L__BB7_38:
	and.b64  	%rd83, %rd49, 1;
	setp.eq.b64 	%p36, %rd83, 1;
	not.pred 	%p37, %p36;
	@%p37 bra 	$L__BB7_41;
	ld.param.u64 	%rd96, [_Z13checkEqualityPfS_mfS__param_0];
	cvta.to.global.u64 	%rd84, %rd96;
	shl.b64 	%rd85, %rd106, 2;
	add.s64 	%rd43, %rd84, %rd85;
	ld.global.f32 	%f179, [%rd43];
	add.s64 	%rd44, %rd2, %rd85;
	ld.global.f32 	%f180, [%rd44];
	sub.f32 	%f181, %f179, %f180;
	abs.f32 	%f106, %f181;
	div.rn.f32 	%f182, %f181, %f179;
	add.s64 	%rd86, %rd1, %rd85;
	st.global.f32 	[%rd86], %f182;
	setp.gt.f32 	%p38, %f106, %f114;
	selp.u64 	%rd87, 1, 0, %p38;
	add.s64 	%rd111, %rd111, %rd87;
	setp.leu.f32 	%p39, %f106, %f188;
	@%p39 bra 	$L__BB7_41;
	ld.global.f32 	%f186, [%rd43];
	ld.global.f32 	%f187, [%rd44];
	mov.f32 	%f188, %f106;
$L__BB7_41:
	cvt.f64.f32 	%fd6, %f188;
$L__BB7_42:
	add.u64 	%rd88, %SP, 0;
	add.u64 	%rd89, %SPL, 0;
	st.local.u64 	[%rd89], %rd111;
	mov.u64 	%rd90, $str$3;
	cvta.global.u64 	%rd91, %rd90;
	{ // callseq 114, 0
	.param .b64 param0;
	st.param.b64 	[param0], %rd91;
	.param .b64 param1;
	st.param.b64 	[param1], %rd88;
	.param .b32 retval0;
	call.uni (retval0), 
	vprintf, 
	(
	param0, 
	param1
	);
	ld.param.b32 	%r1, [retval0];
	} // callseq 114
	cvt.f64.f32 	%fd4, %f186;
	cvt.f64.f32 	%fd5, %f187;
	st.local.f64 	[%rd89], %fd6;
	st.local.f64 	[%rd89+8], %fd4;
	st.local.f32 	[%rd89+16], %f186;
	st.local.f64 	[%rd89+24], %fd5;
	st.local.f32 	[%rd89+32], %f187;
	mov.u64 	%rd92, $str$5;
	cvta.global.u64 	%rd93, %rd92;
	{ // callseq 115, 0
	.param .b64 param0;
	st.param.b64 	[param0], %rd93;
	.param .b64 param1;
	st.param.b64 	[param1], %rd88;
	.param .b32 retval0;
	call.uni (retval0), 
	vprintf, 
	(
	param0, 
	param1
	);
	ld.param.b32 	%r3, [retval0];
	} // callseq 115
	ret;

}
	// .globl	_Z13checkEqualityPfP6__halfmfS_
.visible .entry _Z13checkEqualityPfP6__halfmfS_(
	.param .u64 .ptr .align 1 _Z13checkEqualityPfP6__halfmfS__param_0,
	.param .u64 .ptr .align 1 _Z13checkEqualityPfP6__halfmfS__param_1,
	.param .u64 _Z13checkEqualityPfP6__halfmfS__param_2,
	.param .f32 _Z13checkEqualityPfP6__halfmfS__param_3,
	.param .u64 .ptr .align 1 _Z13checkEqualityPfP6__halfmfS__param_4
)
{
	.local .align 8 .b8 	__local_depot8[40];
	.reg .b64 	%SP;
	.reg .b64 	%SPL;
	.reg .pred 	%p<40>;
	.reg .b16 	%rs<84>;
	.reg .b32 	%r<6>;
	.reg .b32 	%f<191>;
	.reg .b64 	%rd<116>;
	.reg .b64 	%fd<7>;

	mov.u64 	%SPL, __local_depot8;
	cvta.local.u64 	%SP, %SPL;
	ld.param.u64 	%rd48, [_Z13checkEqualityPfP6__halfmfS__param_0];
	ld.param.u64 	%rd51, [_Z13checkEqualityPfP6__halfmfS__param_1];
	ld.param.u64 	%rd49, [_Z13checkEqualityPfP6__halfmfS__param_2];
	ld.param.f32 	%f76, [_Z13checkEqualityPfP6__halfmfS__param_3];
	ld.param.u64 	%rd52, [_Z13checkEqualityPfP6__halfmfS__param_4];
	cvta.to.global.u64 	%rd1, %rd52;
	cvta.to.global.u64 	%rd2, %rd51;
	cvta.to.global.u64 	%rd3, %rd48;
	setp.eq.s64 	%p1, %rd49, 0;
	mov.f64 	%fd6, 0d0000000000000000;
	mov.b64 	%rd114, 0;
	@%p1 bra 	$L__BB8_42;
	setp.lt.u64 	%p2, %rd49, 8;
	mov.f32 	%f149, 0f00000000;
	mov.b64 	%rd109, 0;
	mov.u64 	%rd114, %rd109;
	@%p2 bra 	$L__BB8_20;
	and.b64  	%rd109, %rd49, -8;
	add.s64 	%rd102, %rd3, 16;
	add.s64 	%rd101, %rd2, 8;
	add.s64 	%rd100, %rd1, 16;
	mov.b64 	%rd114, 0;
	mov.f32 	%f149, 0f00000000;
	mov.u64 	%rd103, %rd109;
$L__BB8_3:
	.pragma "nounroll";
	ld.global.f32 	%f84, [%rd102+-16];
	ld.global.u16 	%rs43, [%rd101+-8];
	// begin inline asm
	{  cvt.f32.f16 %f83, %rs43;}

	// end inline asm
	sub.f32 	%f85, %f84, %f83;
	abs.f32 	%f3, %f85;
	div.rn.f32 	%f86, %f85, %f84;
	st.global.f32 	[%rd100+-16], %f86;
	setp.leu.f32 	%p3, %f3, %f149;
	@%p3 bra 	$L__BB8_5;
	ld.global.f32 	%f148, [%rd102+-16];
	ld.global.u16 	%rs62, [%rd101+-8];
	mov.f32 	%f149, %f3;
$L__BB8_5:
	ld.global.f32 	%f88, [%rd102+-12];
	ld.global.u16 	%rs44, [%rd101+-6];
	// begin inline asm
	{  cvt.f32.f16 %f87, %rs44;}

	// end inline asm
	sub.f32 	%f89, %f88, %f87;
	abs.f32 	%f7, %f89;
	div.rn.f32 	%f90, %f89, %f88;
	st.global.f32 	[%rd100+-12], %f90;
	setp.gt.f32 	%p4, %f7, %f76;
	selp.u64 	%rd56, 1, 0, %p4;
	setp.gt.f32 	%p5, %f3, %f76;
	selp.u64 	%rd57, 1, 0, %p5;
	add.s64 	%rd58, %rd114, %rd57;
	add.s64 	%rd13, %rd58, %rd56;
	setp.leu.f32 	%p6, %f7, %f149;
	@%p6 bra 	$L__BB8_7;
	ld.global.f32 	%f148, [%rd102+-12];
	ld.global.u16 	%rs62, [%rd101+-6];
	mov.f32 	%f149, %f7;
$L__BB8_7:
	ld.global.f32 	%f92, [%rd102+-8];
	ld.global.u16 	%rs45, [%rd101+-4];
	// begin inline asm
	{  cvt.f32.f16 %f91, %rs45;}

	// end inline asm
	sub.f32 	%f93, %f92, %f91;
	abs.f32 	%f11, %f93;
	div.rn.f32 	%f94, %f93, %f92;
	st.global.f32 	[%rd100+-8], %f94;
	setp.leu.f32 	%p7, %f11, %f149;
	@%p7 bra 	$L__BB8_9;
	ld.global.f32 	%f148, [%rd102+-8];
	ld.global.u16 	%rs62, [%rd101+-4];
	mov.f32 	%f149, %f11;
$L__BB8_9:
	ld.global.f32 	%f96, [%rd102+-4];
	ld.global.u16 	%rs46, [%rd101+-2];
	// begin inline asm
	{  cvt.f32.f16 %f95, %rs46;}

	// end inline asm
	sub.f32 	%f97, %f96, %f95;
	abs.f32 	%f15, %f97;
	div.rn.f32 	%f98, %f97, %f96;
	st.global.f32 	[%rd100+-4], %f98;
	setp.gt.f32 	%p8, %f15, %f76;
	selp.u64 	%rd59, 1, 0, %p8;
	setp.gt.f32 	%p9, %f11, %f76;
	selp.u64 	%rd60, 1, 0, %p9;
	add.s64 	%rd61, %rd13, %rd60;
	add.s64 	%rd14, %rd61, %rd59;
	setp.leu.f32 	%p10, %f15, %f149;
	@%p10 bra 	$L__BB8_11;
	ld.global.f32 	%f148, [%rd102+-4];
	ld.global.u16 	%rs62, [%rd101+-2];
	mov.f32 	%f149, %f15;
$L__BB8_11:
	ld.global.f32 	%f100, [%rd102];
	ld.global.u16 	%rs47, [%rd101];
	// begin inline asm
	{  cvt.f32.f16 %f99, %rs47;}

	// end inline asm
	sub.f32 	%f101, %f100, %f99;
	abs.f32 	%f19, %f101;
	div.rn.f32 	%f102, %f101, %f100;
	st.global.f32 	[%rd100], %f102;
	setp.leu.f32 	%p11, %f19, %f149;
	@%p11 bra 	$L__BB8_13;
	ld.global.f32 	%f148, [%rd102];
	ld.global.u16 	%rs62, [%rd101];
	mov.f32 	%f149, %f19;
$L__BB8_13:
	ld.global.f32 	%f104, [%rd102+4];
	ld.global.u16 	%rs48, [%rd101+2];
	// begin inline asm
	{  cvt.f32.f16 %f103, %rs48;}

	// end inline asm
	sub.f32 	%f105, %f104, %f103;
	abs.f32 	%f23, %f105;
	div.rn.f32 	%f106, %f105, %f104;
	st.global.f32 	[%rd100+4], %f106;
	setp.gt.f32 	%p12, %f23, %f76;
	selp.u64 	%rd62, 1, 0, %p12;
	setp.gt.f32 	%p13, %f19, %f76;
	selp.u64 	%rd63, 1, 0, %p13;
	add.s64 	%rd64, %rd14, %rd63;
	add.s64 	%rd15, %rd64, %rd62;
	setp.leu.f32 	%p14, %f23, %f149;
	@%p14 bra 	$L__BB8_15;
	ld.global.f32 	%f148, [%rd102+4];
	ld.global.u16 	%rs62, [%rd101+2];
	mov.f32 	%f149, %f23;
$L__BB8_15:
	ld.global.f32 	%f108, [%rd102+8];
	ld.global.u16 	%rs49, [%rd101+4];
	// begin inline asm
	{  cvt.f32.f16 %f107, %rs49;}

	// end inline asm
	sub.f32 	%f109, %f108, %f107;
	abs.f32 	%f27, %f109;
	div.rn.f32 	%f110, %f109, %f108;
	st.global.f32 	[%rd100+8], %f110;
	setp.leu.f32 	%p15, %f27, %f149;
	@%p15 bra 	$L__BB8_17;
	ld.global.f32 	%f148, [%rd102+8];
	ld.global.u16 	%rs62, [%rd101+4];
	mov.f32 	%f149, %f27;
$L__BB8_17:
	ld.global.f32 	%f112, [%rd102+12];
	ld.global.u16 	%rs50, [%rd101+6];
	// begin inline asm
	{  cvt.f32.f16 %f111, %rs50;}

	// end inline asm
	sub.f32 	%f113, %f112, %f111;
	abs.f32 	%f31, %f113;
	div.rn.f32 	%f114, %f113, %f112;
	st.global.f32 	[%rd100+12], %f114;
	setp.gt.f32 	%p16, %f31, %f76;
	selp.u64 	%rd65, 1, 0, %p16;
	setp.gt.f32 	%p17, %f27, %f76;
	selp.u64 	%rd66, 1, 0, %p17;
	add.s64 	%rd67, %rd15, %rd66;
	add.s64 	%rd114, %rd67, %rd65;
	setp.leu.f32 	%p18, %f31, %f149;
	@%p18 bra 	$L__BB8_19;
	ld.global.f32 	%f148, [%rd102+12];
	ld.global.u16 	%rs62, [%rd101+6];
	mov.f32 	%f149, %f31;
$L__BB8_19:
	add.s64 	%rd103, %rd103, -8;
	add.s64 	%rd102, %rd102, 32;
	add.s64 	%rd101, %rd101, 16;
	add.s64 	%rd100, %rd100, 32;
	setp.ne.s64 	%p19, %rd103, 0;
	@%p19 bra 	$L__BB8_3;
$L__BB8_20:
	and.b64  	%rd24, %rd49, 7;
	setp.eq.s64 	%p20, %rd24, 0;
	@%p20 bra 	$L__BB8_41;
	setp.lt.u64 	%p21, %rd24, 4;
	@%p21 bra 	$L__BB8_31;
	ld.param.u64 	%rd97, [_Z13checkEqualityPfP6__halfmfS__param_0];
	cvta.to.global.u64 	%rd69, %rd97;
	shl.b64 	%rd70, %rd109, 2;
	add.s64 	%rd25, %rd69, %rd70;
	ld.global.f32 	%f117, [%rd25];
	shl.b64 	%rd71, %rd109, 1;
	add.s64 	%rd26, %rd2, %rd71;
	ld.global.u16 	%rs52, [%rd26];
	// begin inline asm
	{  cvt.f32.f16 %f116, %rs52;}

	// end inline asm
	sub.f32 	%f118, %f117, %f116;
	abs.f32 	%f39, %f118;
	div.rn.f32 	%f119, %f118, %f117;
	add.s64 	%rd27, %rd1, %rd70;
	st.global.f32 	[%rd27], %f119;
	setp.leu.f32 	%p22, %f39, %f149;
	@%p22 bra 	$L__BB8_24;
	ld.global.f32 	%f148, [%rd25];
	ld.global.u16 	%rs62, [%rd26];
	mov.f32 	%f149, %f39;
$L__BB8_24:
	ld.global.f32 	%f121, [%rd25+4];
	ld.global.u16 	%rs53, [%rd26+2];
	// begin inline asm
	{  cvt.f32.f16 %f120, %rs53;}

	// end inline asm
	sub.f32 	%f122, %f121, %f120;
	abs.f32 	%f43, %f122;
	div.rn.f32 	%f123, %f122, %f121;
	st.global.f32 	[%rd27+4], %f123;
	setp.gt.f32 	%p23, %f43, %f76;
	selp.u64 	%rd72, 1, 0, %p23;
	setp.gt.f32 	%p24, %f39, %f76;
	selp.u64 	%rd73, 1, 0, %p24;
	add.s64 	%rd74, %rd114, %rd73;
	add.s64 	%rd28, %rd74, %rd72;
	setp.leu.f32 	%p25, %f43, %f149;
	@%p25 bra 	$L__BB8_26;
	ld.global.f32 	%f148, [%rd25+4];
	ld.global.u16 	%rs62, [%rd26+2];
	mov.f32 	%f149, %f43;
$L__BB8_26:
	ld.global.f32 	%f125, [%rd25+8];
	ld.global.u16 	%rs54, [%rd26+4];
	// begin inline asm
	{  cvt.f32.f16 %f124, %rs54;}

	// end inline asm
	sub.f32 	%f126, %f125, %f124;
	abs.f32 	%f47, %f126;
	div.rn.f32 	%f127, %f126, %f125;
	st.global.f32 	[%rd27+8], %f127;
	setp.leu.f32 	%p26, %f47, %f149;
	@%p26 bra 	$L__BB8_28;
	ld.global.f32 	%f148, [%rd25+8];
	ld.global.u16 	%rs62, [%rd26+4];
	mov.f32 	%f149, %f47;
$L__BB8_28:
	ld.global.f32 	%f129, [%rd25+12];
	ld.global.u16 	%rs55, [%rd26+6];
	// begin inline asm
	{  cvt.f32.f16 %f128, %rs55;}

	// end inline asm
	sub.f32 	%f130, %f129, %f128;
	abs.f32 	%f51, %f130;
	div.rn.f32 	%f131, %f130, %f129;
	st.global.f32 	[%rd27+12], %f131;
	setp.gt.f32 	%p27, %f51, %f76;
	selp.u64 	%rd75, 1, 0, %p27;
	setp.gt.f32 	%p28, %f47, %f76;
	selp.u64 	%rd76, 1, 0, %p28;
	add.s64 	%rd77, %rd28, %rd76;
	add.s64 	%rd114, %rd77, %rd75;
	setp.leu.f32 	%p29, %f51, %f149;
	@%p29 bra 	$L__BB8_30;
	ld.global.f32 	%f148, [%rd25+12];
	ld.global.u16 	%rs62, [%rd26+6];
	mov.f32 	%f149, %f51;
$L__BB8_30:
	add.s64 	%rd109, %rd109, 4;
$L__BB8_31:
	and.b64  	%rd34, %rd49, 3;
	setp.eq.s64 	%p30, %rd34, 0;
	@%p30 bra 	$L__BB8_41;
	setp.eq.s64 	%p31, %rd34, 1;
	@%p31 bra 	$L__BB8_38;
	ld.param.u64 	%rd98, [_Z13checkEqualityPfP6__halfmfS__param_0];
	cvta.to.global.u64 	%rd79, %rd98;
	shl.b64 	%rd80, %rd109, 2;
	add.s64 	%rd35, %rd79, %rd80;
	ld.global.f32 	%f134, [%rd35];
	shl.b64 	%rd81, %rd109, 1;
	add.s64 	%rd36, %rd2, %rd81;
	ld.global.u16 	%rs57, [%rd36];
	// begin inline asm
	{  cvt.f32.f16 %f133, %rs57;}

	// end inline asm
	sub.f32 	%f135, %f134, %f133;
	abs.f32 	%f59, %f135;
	div.rn.f32 	%f136, %f135, %f134;
	add.s64 	%rd37, %rd1, %rd80;
	st.global.f32 	[%rd37], %f136;
	setp.leu.f32 	%p32, %f59, %f149;
	@%p32 bra 	$L__BB8_35;
	ld.global.f32 	%f148, [%rd35];
	ld.global.u16 	%rs62, [%rd36];
	mov.f32 	%f149, %f59;
$L__BB8_35:
	ld.global.f32 	%f138, [%rd35+4];
	ld.global.u16 	%rs58, [%rd36+2];
	// begin inline asm
	{  cvt.f32.f16 %f137, %rs58;}

	// end inline asm
	sub.f32 	%f139, %f138, %f137;
	abs.f32 	%f63, %f139;
	div.rn.f32 	%f140, %f139, %f138;
	st.global.f32 	[%rd37+4], %f140;
	setp.gt.f32 	%p33, %f63, %f76;
	selp.u64 	%rd82, 1, 0, %p33;
	setp.gt.f32 	%p34, %f59, %f76;
	selp.u64 	%rd83, 1, 0, %p34;
	add.s64 	%rd84, %rd114, %rd83;
	add.s64 	%rd114, %rd84, %rd82;
	setp.leu.f32 	%p35, %f63, %f149;
	@%p35 bra 	$L__BB8_37;
	ld.global.f32 	%f148, [%rd35+4];
	ld.global.u16 	%rs62, [%rd36+2];
	mov.f32 	%f149, %f63;
$L__BB8_37:
	add.s64 	%rd109, %rd109, 2;
$L__BB8_38:
	and.b64  	%rd85, %rd49, 1;
	setp.eq.b64 	%p36, %rd85, 1;
	not.pred 	%p37, %p36;
	@%p37 bra 	$L__BB8_41;
	ld.param.u64 	%rd99, [_Z13checkEqualityPfP6__halfmfS__param_0];
	cvta.to.global.u64 	%rd86, %rd99;
	shl.b64 	%rd87, %rd109, 2;
	add.s64 	%rd43, %rd86, %rd87;
	ld.global.f32 	%f142, [%rd43];
	shl.b64 	%rd88, %rd109, 1;
	add.s64 	%rd44, %rd2, %rd88;
	ld.global.u16 	%rs59, [%rd44];
	// begin inline asm
	{  cvt.f32.f16 %f141, %rs59;}

	// end inline asm
	sub.f32 	%f143, %f142, %f141;
	abs.f32 	%f71, %f143;
	div.rn.f32 	%f144, %f143, %f142;
	add.s64 	%rd89, %rd1, %rd87;
	st.global.f32 	[%rd89], %f144;
	setp.gt.f32 	%p38, %f71, %f76;
	selp.u64 	%rd90, 1, 0, %p38;
	add.s64 	%rd114, %rd114, %rd90;
	setp.leu.f32 	%p39, %f71, %f149;
	@%p39 bra 	$L__BB8_41;
	ld.global.f32 	%f148, [%rd43];
	ld.global.u16 	%rs62, [%rd44];
	mov.f32 	%f149, %f71;
$L__BB8_41:
	cvt.f64.f32 	%fd6, %f149;
$L__BB8_42:
	add.u64 	%rd91, %SP, 0;
	add.u64 	%rd92, %SPL, 0;
	st.local.u64 	[%rd92], %rd114;
	mov.u64 	%rd93, $str$3;
	cvta.global.u64 	%rd94, %rd93;
	{ // callseq 116, 0
	.param .b64 param0;
	st.param.b64 	[param0], %rd94;
	.param .b64 param1;
	st.param.b64 	[param1], %rd91;
	.param .b32 retval0;
	call.uni (retval0), 
	vprintf, 
	(
	param0, 
	param1
	);
	ld.param.b32 	%r1, [retval0];
	} // callseq 116
	cvt.f64.f32 	%fd4, %f148;
	// begin inline asm
	{  cvt.f32.f16 %f145, %rs62;}

	// end inline asm
	cvt.f64.f32 	%fd5, %f145;
	cvt.u32.u16 	%r3, %rs62;
	st.local.f64 	[%rd92], %fd6;
	st.local.f64 	[%rd92+8], %fd4;
	st.local.f32 	[%rd92+16], %f148;
	st.local.f64 	[%rd92+24], %fd5;
	st.local.u32 	[%rd92+32], %r3;
	mov.u64 	%rd95, $str$6;
	cvta.global.u64 	%rd96, %rd95;
	{ // callseq 117, 0
	.param .b64 param0;
	st.param.b64 	[param0], %rd96;
	.param .b64 param1;
	st.param.b64 	[param1], %rd91;
	.param .b32 retval0;
	call.uni (retval0), 
	vprintf, 
	(
	param0, 
	param1
	);
	ld.param.b32 	%r4, [retval0];
	} // callseq 117
	ret;

}


// ===== COMPILED SASS (sm_100) =====

	.target	sm_100

	.elftype	@"ET_EXEC"


//--------------------- .note.nv.tkinfo           --------------------------
	.section	.note.nv.tkinfo,"",@"SHT_NOTE"
	.sectionflags	@"SHF_NOTE_NV_TKINFO"
	.tkinfo
        /*0018*/ 	.word	0x00000002
        /*0030*/ 	.string	""
        /*0030*/ 	.string	"ptxas"
        /*0030*/ 	.string	"Cuda compilation tools, release 13.0, V13.0.88"
        /*0030*/ 	.string	"Build cuda_13.0.r13.0/compiler.36424714_0"
        /*0030*/ 	.string	"-arch sm_100 -m 64 "



//--------------------- .note.nv.cuinfo           --------------------------
	.section	.note.nv.cuinfo,"",@"SHT_NOTE"
	.sectionflags	@"SHF_NOTE_NV_CUINFO"
        /*0018*/ 	.short	0x0002
        /*001a*/ 	.short	0x0064
        /*001c*/ 	.short	0x0082
	.zero		2


//--------------------- .nv.info                  --------------------------
	.section	.nv.info,"",@"SHT_CUDA_INFO"
	.align	4


	//----- nvinfo : EIATTR_REGCOUNT
	.align		4
        /*0000*/ 	.byte	0x04, 0x2f
        /*0002*/ 	.short	(.L_8 - .L_7)
	.align		4
.L_7:
        /*0004*/ 	.word	index@(_Z10fp16tofp32PfP6__halfm)
        /*0008*/ 	.word	0x0000000a


	//----- nvinfo : EIATTR_FRAME_SIZE
	.align		4
.L_8:
        /*000c*/ 	.byte	0x04, 0x11
        /*000e*/ 	.short	(.L_10 - .L_9)
	.align		4
.L_9:
        /*0010*/ 	.word	index@(_Z10fp16tofp32PfP6__halfm)
        /*0014*/ 	.word	0x00000000


	//----- nvinfo : EIATTR_REGCOUNT
	.align		4
.L_10:
        /*0018*/ 	.byte	0x04, 0x2f
        /*001a*/ 	.short	(.L_12 - .L_11)
	.align		4
.L_11:
        /*001c*/ 	.word	index@(_Z10fp32tofp16P6__halfPfm)
        /*0020*/ 	.word	0x00000008


	//----- nvinfo : EIATTR_FRAME_SIZE
	.align		4
.L_12:
        /*0024*/ 	.byte	0x04, 0x11
        /*0026*/ 	.short	(.L_14 - .L_13)
	.align		4
.L_13:
        /*0028*/ 	.word	index@(_Z10fp32tofp16P6__halfPfm)
        /*002c*/ 	.word	0x00000000


	//----- nvinfo : EIATTR_REGCOUNT
	.align		4
.L_14:
        /*0030*/ 	.byte	0x04, 0x2f
        /*0032*/ 	.short	(.L_16 - .L_15)
	.align		4
.L_15:
        /*0034*/ 	.word	index@(_Z15initGPUData_kerP6__halfmi)
        /*0038*/ 	.word	0x0000000c


	//----- nvinfo : EIATTR_FRAME_SIZE
	.align		4
.L_16:
        /*003c*/ 	.byte	0x04, 0x11
        /*003e*/ 	.short	(.L_18 - .L_17)
	.align		4
.L_17:
        /*0040*/ 	.word	index@(_Z15initGPUData_kerP6__halfmi)
        /*0044*/ 	.word	0x00000000


	//----- nvinfo : EIATTR_REGCOUNT
	.align		4
.L_18:
        /*0048*/ 	.byte	0x04, 0x2f
        /*004a*/ 	.short	(.L_20 - .L_19)
	.align		4
.L_19:
        /*004c*/ 	.word	index@(_Z15initGPUData_kerPfmi)
        /*0050*/ 	.word	0x0000000c


	//----- nvinfo : EIATTR_FRAME_SIZE
	.align		4
.L_20:
        /*0054*/ 	.byte	0x04, 0x11
        /*0056*/ 	.short	(.L_22 - .L_21)
	.align		4
.L_21:
        /*0058*/ 	.word	index@(_Z15initGPUData_kerPfmi)
        /*005c*/ 	.word	0x00000000


	//----- nvinfo : EIATTR_REGCOUNT
	.align		4
.L_22:
        /*0060*/ 	.byte	0x04, 0x2f
        /*0062*/ 	.short	(.L_24 - .L_23)
	.align		4
.L_23:
        /*0064*/ 	.word	index@(_Z13print4dTensorP6__halfiiii)
        /*0068*/ 	.word	0x00000020


	//----- nvinfo : EIATTR_FRAME_SIZE
	.align		4
.L_24:
        /*006c*/ 	.byte	0x04, 0x11
        /*006e*/ 	.short	(.L_26 - .L_25)
	.align		4
.L_25:
        /*0070*/ 	.word	index@(_Z13print4dTensorP6__halfiiii)
        /*0074*/ 	.word	0x00000008


	//----- nvinfo : EIATTR_REGCOUNT
	.align		4
.L_26:
        /*0078*/ 	.byte	0x04, 0x2f
        /*007a*/ 	.short	(.L_28 - .L_27)
	.align		4
.L_27:
        /*007c*/ 	.word	index@(_Z13print4dTensorPfiiii)
        /*0080*/ 	.word	0x00000020


	//----- nvinfo : EIATTR_FRAME_SIZE
	.align		4
.L_28:
        /*0084*/ 	.byte	0x04, 0x11
        /*0086*/ 	.short	(.L_30 - .L_29)
	.align		4
.L_29:
        /*0088*/ 	.word	index@(_Z13print4dTensorPfiiii)
        /*008c*/ 	.word	0x00000008


	//----- nvinfo : EIATTR_REGCOUNT
	.align		4
.L_30:
        /*0090*/ 	.byte	0x04, 0x2f
        /*0092*/ 	.short	(.L_32 - .L_31)
	.align		4
.L_31:
        /*0094*/ 	.word	index@(_Z13checkEqualityP6__halfS0_mfPf)
        /*0098*/ 	.word	0x0000001c


	//----- nvinfo : EIATTR_FRAME_SIZE
	.align		4
.L_32:
        /*009c*/ 	.byte	0x04, 0x11
        /*009e*/ 	.short	(.L_34 - .L_33)
	.align		4
.L_33:
        /*00a0*/ 	.word	index@($__internal_2_$__cuda_sm3x_div_rn_noftz_f32_slowpath)
        /*00a4*/ 	.word	0x00000028


	//----- nvinfo : EIATTR_FRAME_SIZE
	.align		4
.L_34:
        /*00a8*/ 	.byte	0x04, 0x11
        /*00aa*/ 	.short	(.L_36 - .L_35)
	.align		4
.L_35:
        /*00ac*/ 	.word	index@(_Z13checkEqualityP6__halfS0_mfPf)
        /*00b0*/ 	.word	0x00000028


	//----- nvinfo : EIATTR_REGCOUNT
	.align		4
.L_36:
        /*00b4*/ 	.byte	0x04, 0x2f
        /*00b6*/ 	.short	(.L_38 - .L_37)
	.align		4
.L_37:
        /*00b8*/ 	.word	index@(_Z13checkEqualityPfS_mfS_)
        /*00bc*/ 	.word	0x0000001f


	//----- nvinfo : EIATTR_FRAME_SIZE
	.align		4
.L_38:
        /*00c0*/ 	.byte	0x04, 0x11
        /*00c2*/ 	.short	(.L_40 - .L_39)
	.align		4
.L_39:
        /*00c4*/ 	.word	index@($__internal_1_$__cuda_sm3x_div_rn_noftz_f32_slowpath)
        /*00c8*/ 	.word	0x00000028


	//----- nvinfo : EIATTR_FRAME_SIZE
	.align		4
.L_40:
        /*00cc*/ 	.byte	0x04, 0x11
        /*00ce*/ 	.short	(.L_42 - .L_41)
	.align		4
.L_41:
        /*00d0*/ 	.word	index@(_Z13checkEqualityPfS_mfS_)
        /*00d4*/ 	.word	0x00000028


	//----- nvinfo : EIATTR_REGCOUNT
	.align		4
.L_42:
        /*00d8*/ 	.byte	0x04, 0x2f
        /*00da*/ 	.short	(.L_44 - .L_43)
	.align		4
.L_43:
        /*00dc*/ 	.word	index@(_Z13checkEqualityPfP6__halfmfS_)
        /*00e0*/ 	.word	0x0000001c


	//----- nvinfo : EIATTR_FRAME_SIZE
	.align		4
.L_44:
        /*00e4*/ 	.byte	0x04, 0x11
        /*00e6*/ 	.short	(.L_46 - .L_45)
	.align		4
.L_45:
        /*00e8*/ 	.word	index@($__internal_0_$__cuda_sm3x_div_rn_noftz_f32_slowpath)
        /*00ec*/ 	.word	0x00000028


	//----- nvinfo : EIATTR_FRAME_SIZE
	.align		4
.L_46:
        /*00f0*/ 	.byte	0x04, 0x11
        /*00f2*/ 	.short	(.L_48 - .L_47)
	.align		4
.L_47:
        /*00f4*/ 	.word	index@(_Z13checkEqualityPfP6__halfmfS_)
        /*00f8*/ 	.word	0x00000028


	//----- nvinfo : EIATTR_MIN_STACK_SIZE
	.align		4
.L_48:
        /*00fc*/ 	.byte	0x04, 0x12
        /*00fe*/ 	.short	(.L_50 - .L_49)
	.align		4
.L_49:
        /*0100*/ 	.word	index@(_Z13checkEqualityPfP6__halfmfS_)
        /*0104*/ 	.word	0x00000028


	//----- nvinfo : EIATTR_MIN_STACK_SIZE
	.align		4
.L_50:
        /*0108*/ 	.byte	0x04, 0x12
        /*010a*/ 	.short	(.L_52 - .L_51)
	.align		4
.L_51:
        /*010c*/ 	.word	index@(_Z13checkEqualityPfS_mfS_)
        /*0110*/ 	.word	0x00000028


	//----- nvinfo : EIATTR_MIN_STACK_SIZE
	.align		4
.L_52:
        /*0114*/ 	.byte	0x04, 0x12
        /*0116*/ 	.short	(.L_54 - .L_53)
	.align		4
.L_53:
        /*0118*/ 	.word	index@(_Z13checkEqualityP6__halfS0_mfPf)
        /*011c*/ 	.word	0x00000028


	//----- nvinfo : EIATTR_MIN_STACK_SIZE
	.align		4
.L_54:
        /*0120*/ 	.byte	0x04, 0x12
        /*0122*/ 	.short	(.L_56 - .L_55)
	.align		4
.L_55:
        /*0124*/ 	.word	index@(_Z13print4dTensorPfiiii)
        /*0128*/ 	.word	0x00000008


	//----- nvinfo : EIATTR_MIN_STACK_SIZE
	.align		4
.L_56:
        /*012c*/ 	.byte	0x04, 0x12
        /*012e*/ 	.short	(.L_58 - .L_57)
	.align		4
.L_57:
        /*0130*/ 	.word	index@(_Z13print4dTensorP6__halfiiii)
        /*0134*/ 	.word	0x00000008


	//----- nvinfo : EIATTR_MIN_STACK_SIZE
	.align		4
.L_58:
        /*0138*/ 	.byte	0x04, 0x12
        /*013a*/ 	.short	(.L_60 - .L_59)
	.align		4
.L_59:
        /*013c*/ 	.word	index@(_Z15initGPUData_kerPfmi)
        /*0140*/ 	.word	0x00000000


	//----- nvinfo : EIATTR_MIN_STACK_SIZE
	.align		4
.L_60:
        /*0144*/ 	.byte	0x04, 0x12
        /*0146*/ 	.short	(.L_62 - .L_61)
	.align		4
.L_61:
        /*0148*/ 	.word	index@(_Z15initGPUData_kerP6__halfmi)
        /*014c*/ 	.word	0x00000000


	//----- nvinfo : EIATTR_MIN_STACK_SIZE
	.align		4
.L_62:
        /*0150*/ 	.byte	0x04, 0x12
        /*0152*/ 	.short	(.L_64 - .L_63)
	.align		4
.L_63:
        /*0154*/ 	.word	index@(_Z10fp32tofp16P6__halfPfm)
        /*0158*/ 	.word	0x00000000


	//----- nvinfo : EIATTR_MIN_STACK_SIZE
	.align		4
.L_64:
        /*015c*/ 	.byte	0x04, 0x12
        /*015e*/ 	.short	(.L_66 - .L_65)
	.align		4
.L_65:
        /*0160*/ 	.word	index@(_Z10fp16tofp32PfP6__halfm)
        /*0164*/ 	.word	0x00000000
.L_66:


//--------------------- .nv.compat                --------------------------
	.section	.nv.compat,"",@"SHT_CUDA_COMPAT_INFO"
	.align	4
        /*0000*/ 	.byte	0x02, 0x09, 0x00, 0x00, 0x02, 0x02, 0x01, 0x00, 0x02, 0x05, 0x05, 0x00, 0x03, 0x07, 0x01, 0x01
        /*0010*/ 	.byte	0x02, 0x03, 0x00, 0x00, 0x02, 0x06, 0x01, 0x00, 0x04, 0x0b, 0x08, 0x00, 0x01, 0x00, 0x00, 0x00
        /*0020*/ 	.byte	0x00, 0x00, 0x00, 0x00


//--------------------- .nv.info._Z13checkEqualityPfP6__halfmfS_ --------------------------
	.section	.nv.info._Z13checkEqualityPfP6__halfmfS_,"",@"SHT_CUDA_INFO"
	.sectionflags	@""
	.align	4


	//----- nvinfo : EIATTR_CUDA_API_VERSION
	.align		4
        /*0000*/ 	.byte	0x04, 0x37
        /*0002*/ 	.short	(.L_68 - .L_67)
.L_67:
        /*0004*/ 	.word	0x00000082


	//----- nvinfo : EIATTR_KPARAM_INFO
	.align		4
.L_68:
        /*0008*/ 	.byte	0x04, 0x17
        /*000a*/ 	.short	(.L_70 - .L_69)
.L_69:
        /*000c*/ 	.word	0x00000000
        /*0010*/ 	.short	0x0004
        /*0012*/ 	.short	0x0020
        /*0014*/ 	.byte	0x00, 0xf5, 0x21, 0x00


	//----- nvinfo : EIATTR_KPARAM_INFO
	.align		4
.L_70:
        /*0018*/ 	.byte	0x04, 0x17
        /*001a*/ 	.short	(.L_72 - .L_71)
.L_71:
        /*001c*/ 	.word	0x00000000
        /*0020*/ 	.short	0x0003
        /*0022*/ 	.short	0x0018
        /*0024*/ 	.byte	0x00, 0xf0, 0x11, 0x00


	//----- nvinfo : EIATTR_KPARAM_INFO
	.align		4
.L_72:
        /*0028*/ 	.byte	0x04, 0x17
        /*002a*/ 	.short	(.L_74 - .L_73)
.L_73:
        /*002c*/ 	.word	0x00000000
        /*0030*/ 	.short	0x0002
        /*0032*/ 	.short	0x0010
        /*0034*/ 	.byte	0x00, 0xf0, 0x21, 0x00


	//----- nvinfo : EIATTR_KPARAM_INFO
	.align		4
.L_74:
        /*0038*/ 	.byte	0x04, 0x17
        /*003a*/ 	.short	(.L_76 - .L_75)
.L_75:
        /*003c*/ 	.word	0x00000000
        /*0040*/ 	.short	0x0001
        /*0042*/ 	.short	0x0008
        /*0044*/ 	.byte	0x00, 0xf5, 0x21, 0x00


	//----- nvinfo : EIATTR_KPARAM_INFO
	.align		4
.L_76:
        /*0048*/ 	.byte	0x04, 0x17
        /*004a*/ 	.short	(.L_78 - .L_77)
.L_77:
        /*004c*/ 	.word	0x00000000
        /*0050*/ 	.short	0x0000
        /*0052*/ 	.short	0x0000
        /*0054*/ 	.byte	0x00, 0xf5, 0x21, 0x00


	//----- nvinfo : EIATTR_SPARSE_MMA_MASK
	.align		4
.L_78:
        /*0058*/ 	.byte	0x03, 0x50
        /*005a*/ 	.short	0x0000


	//----- nvinfo : EIATTR_MAXREG_COUNT
	.align		4
        /*005c*/ 	.byte	0x03, 0x1b
        /*005e*/ 	.short	0x00ff


	//----- nvinfo : EIATTR_EXTERNS
	.align		4
        /*0060*/ 	.byte	0x04, 0x0f
        /*0062*/ 	.short	(.L_80 - .L_79)


	//   ....[0]....
	.align		4
.L_79:
        /*0064*/ 	.word	index@(vprintf)


	//----- nvinfo : EIATTR_MERCURY_ISA_VERSION
	.align		4
.L_80:
        /*0068*/ 	.byte	0x03, 0x5f
        /*006a*/ 	.short	0x0101


	//----- nvinfo : EIATTR_VRC_CTA_INIT_COUNT
	.align		4
        /*006c*/ 	.byte	0x02, 0x4a
	.zero		1
	.zero		1


	//----- nvinfo : EIATTR_SYSCALL_OFFSETS
	.align		4
        /*0070*/ 	.byte	0x04, 0x46
        /*0072*/ 	.short	(.L_82 - .L_81)


	//   ....[0]....
.L_81:
        /*0074*/ 	.word	0x00001f10


	//   ....[1]....
        /*0078*/ 	.word	0x00002020


	//----- nvinfo : EIATTR_EXIT_INSTR_OFFSETS
	.align		4
.L_82:
        /*007c*/ 	.byte	0x04, 0x1c
        /*007e*/ 	.short	(.L_84 - .L_83)


	//   ....[0]....
.L_83:
        /*0080*/ 	.word	0x00002030


	//----- nvinfo : EIATTR_CRS_STACK_SIZE
	.align		4
.L_84:
        /*0084*/ 	.byte	0x04, 0x1e
        /*0086*/ 	.short	(.L_86 - .L_85)
.L_85:
        /*0088*/ 	.word	0x00000000


	//----- nvinfo : EIATTR_CBANK_PARAM_SIZE
	.align		4
.L_86:
        /*008c*/ 	.byte	0x03, 0x19
        /*008e*/ 	.short	0x0028


	//----- nvinfo : EIATTR_PARAM_CBANK
	.align		4
        /*0090*/ 	.byte	0x04, 0x0a
        /*0092*/ 	.short	(.L_88 - .L_87)
	.align		4
.L_87:
        /*0094*/ 	.word	index@(.nv.constant0._Z13checkEqualityPfP6__halfmfS_)
        /*0098*/ 	.short	0x0380
        /*009a*/ 	.short	0x0028


	//----- nvinfo : EIATTR_SW_WAR
	.align		4
.L_88:
        /*009c*/ 	.byte	0x04, 0x36
        /*009e*/ 	.short	(.L_90 - .L_89)
.L_89:
        /*00a0*/ 	.word	0x00000008
.L_90:


//--------------------- .nv.info._Z13checkEqualityPfS_mfS_ --------------------------
	.section	.nv.info._Z13checkEqualityPfS_mfS_,"",@"SHT_CUDA_INFO"
	.sectionflags	@""
	.align	4


	//----- nvinfo : EIATTR_CUDA_API_VERSION
	.align		4
        /*0000*/ 	.byte	0x04, 0x37
        /*0002*/ 	.short	(.L_92 - .L_91)
.L_91:
        /*0004*/ 	.word	0x00000082


	//----- nvinfo : EIATTR_KPARAM_INFO
	.align		4
.L_92:
        /*0008*/ 	.byte	0x04, 0x17
        /*000a*/ 	.short	(.L_94 - .L_93)
.L_93:
        /*000c*/ 	.word	0x00000000
        /*0010*/ 	.short	0x0004
        /*0012*/ 	.short	0x0020
        /*0014*/ 	.byte	0x00, 0xf5, 0x21, 0x00


	//----- nvinfo : EIATTR_KPARAM_INFO
	.align		4
.L_94:
        /*0018*/ 	.byte	0x04, 0x17
        /*001a*/ 	.short	(.L_96 - .L_95)
.L_95:
        /*001c*/ 	.word	0x00000000
        /*0020*/ 	.short	0x0003
        /*0022*/ 	.short	0x0018
        /*0024*/ 	.byte	0x00, 0xf0, 0x11, 0x00


	//----- nvinfo : EIATTR_KPARAM_INFO
	.align		4
.L_96:
        /*0028*/ 	.byte	0x04, 0x17
        /*002a*/ 	.short	(.L_98 - .L_97)
.L_97:
        /*002c*/ 	.word	0x00000000
        /*0030*/ 	.short	0x0002
        /*0032*/ 	.short	0x0010
        /*0034*/ 	.byte	0x00, 0xf0, 0x21, 0x00


	//----- nvinfo : EIATTR_KPARAM_INFO
	.align		4
.L_98:
        /*0038*/ 	.byte	0x04, 0x17
        /*003a*/ 	.short	(.L_100 - .L_99)
.L_99:
        /*003c*/ 	.word	0x00000000
        /*0040*/ 	.short	0x0001
        /*0042*/ 	.short	0x0008
        /*0044*/ 	.byte	0x00, 0xf5, 0x21, 0x00


	//----- nvinfo : EIATTR_KPARAM_INFO
	.align		4
.L_100:
        /*0048*/ 	.byte	0x04, 0x17
        /*004a*/ 	.short	(.L_102 - .L_101)
.L_101:
        /*004c*/ 	.word	0x00000000
        /*0050*/ 	.short	0x0000
        /*0052*/ 	.short	0x0000
        /*0054*/ 	.byte	0x00, 0xf5, 0x21, 0x00


	//----- nvinfo : EIATTR_SPARSE_MMA_MASK
	.align		4
.L_102:
        /*0058*/ 	.byte	0x03, 0x50
        /*005a*/ 	.short	0x0000


	//----- nvinfo : EIATTR_MAXREG_COUNT
	.align		4
        /*005c*/ 	.byte	0x03, 0x1b
        /*005e*/ 	.short	0x00ff


	//----- nvinfo : EIATTR_EXTERNS
	.align		4
        /*0060*/ 	.byte	0x04, 0x0f
        /*0062*/ 	.short	(.L_104 - .L_103)


	//   ....[0]....
	.align		4
.L_103:
        /*0064*/ 	.word	index@(vprintf)


	//----- nvinfo : EIATTR_MERCURY_ISA_VERSION
	.align		4
.L_104:
        /*0068*/ 	.byte	0x03, 0x5f
        /*006a*/ 	.short	0x0101


	//----- nvinfo : EIATTR_VRC_CTA_INIT_COUNT
	.align		4
        /*006c*/ 	.byte	0x02, 0x4a
	.zero		1
	.zero		1


	//----- nvinfo : EIATTR_SYSCALL_OFFSETS
	.align		4
        /*0070*/ 	.byte	0x04, 0x46
        /*0072*/ 	.short	(.L_106 - .L_105)


	//   ....[0]....
.L_105:
        /*0074*/ 	.word	0x00001ec0


	//   ....[1]....
        /*0078*/ 	.word	0x00001fb0


	//----- nvinfo : EIATTR_EXIT_INSTR_OFFSETS
	.align		4
.L_106:
        /*007c*/ 	.byte	0x04, 0x1c
        /*007e*/ 	.short	(.L_108 - .L_107)


	//   ....[0]....
.L_107:
        /*0080*/ 	.word	0x00001fc0


	//----- nvinfo : EIATTR_CRS_STACK_SIZE
	.align		4
.L_108:
        /*0084*/ 	.byte	0x04, 0x1e
        /*0086*/ 	.short	(.L_110 - .L_109)
.L_109:
        /*0088*/ 	.word	0x00000000


	//----- nvinfo : EIATTR_CBANK_PARAM_SIZE
	.align		4
.L_110:
        /*008c*/ 	.byte	0x03, 0x19
        /*008e*/ 	.short	0x0028


	//----- nvinfo : EIATTR_PARAM_CBANK
	.align		4
        /*0090*/ 	.byte	0x04, 0x0a
        /*0092*/ 	.short	(.L_112 - .L_111)
	.align		4
.L_111:
        /*0094*/ 	.word	index@(.nv.constant0._Z13checkEqualityPfS_mfS_)
        /*0098*/ 	.short	0x0380
        /*009a*/ 	.short	0x0028


	//----- nvinfo : EIATTR_SW_WAR
	.align		4
.L_112:
        /*009c*/ 	.byte	0x04, 0x36
        /*009e*/ 	.short	(.L_114 - .L_113)
.L_113:
        /*00a0*/ 	.word	0x00000008
.L_114:


//--------------------- .nv.info._Z13checkEqualityP6__halfS0_mfPf --------------------------
	.section	.nv.info._Z13checkEqualityP6__halfS0_mfPf,"",@"SHT_CUDA_INFO"
	.sectionflags	@""
	.align	4


	//----- nvinfo : EIATTR_CUDA_API_VERSION
	.align		4
        /*0000*/ 	.byte	0x04, 0x37
        /*0002*/ 	.short	(.L_116 - .L_115)
.L_115:
        /*0004*/ 	.word	0x00000082


	//----- nvinfo : EIATTR_KPARAM_INFO
	.align		4
.L_116:
        /*0008*/ 	.byte	0x04, 0x17
        /*000a*/ 	.short	(.L_118 - .L_117)
.L_117:
        /*000c*/ 	.word	0x00000000
        /*0010*/ 	.short	0x0004
        /*0012*/ 	.short	0x0020
        /*0014*/ 	.byte	0x00, 0xf5, 0x21, 0x00


	//----- nvinfo : EIATTR_KPARAM_INFO
	.align		4
.L_118:
        /*0018*/ 	.byte	0x04, 0x17
        /*001a*/ 	.short	(.L_120 - .L_119)
.L_119:
        /*001c*/ 	.word	0x00000000
        /*0020*/ 	.short	0x0003
        /*0022*/ 	.short	0x0018
        /*0024*/ 	.byte	0x00, 0xf0, 0x11, 0x00


	//----- nvinfo : EIATTR_KPARAM_INFO
	.align		4
.L_120:
        /*0028*/ 	.byte	0x04, 0x17
        /*002a*/ 	.short	(.L_122 - .L_121)
.L_121:
        /*002c*/ 	.word	0x00000000
        /*0030*/ 	.short	0x0002
        /*0032*/ 	.short	0x0010
        /*0034*/ 	.byte	0x00, 0xf0, 0x21, 0x00


	//----- nvinfo : EIATTR_KPARAM_INFO
	.align		4
.L_122:
        /*0038*/ 	.byte	0x04, 0x17
        /*003a*/ 	.short	(.L_124 - .L_123)
.L_123:
        /*003c*/ 	.word	0x00000000
        /*0040*/ 	.short	0x0001
        /*0042*/ 	.short	0x0008
        /*0044*/ 	.byte	0x00, 0xf5, 0x21, 0x00


	//----- nvinfo : EIATTR_KPARAM_INFO
	.align		4
.L_124:
        /*0048*/ 	.byte	0x04, 0x17
        /*004a*/ 	.short	(.L_126 - .L_125)
.L_125:
        /*004c*/ 	.word	0x00000000
        /*0050*/ 	.short	0x0000
        /*0052*/ 	.short	0x0000
        /*0054*/ 	.byte	0x00, 0xf5, 0x21, 0x00


	//----- nvinfo : EIATTR_SPARSE_MMA_MASK
	.align		4
.L_126:
        /*0058*/ 	.byte	0x03, 0x50
        /*005a*/ 	.short	0x0000


	//----- nvinfo : EIATTR_MAXREG_COUNT
	.align		4
        /*005c*/ 	.byte	0x03, 0x1b
        /*005e*/ 	.short	0x00ff


	//----- nvinfo : EIATTR_EXTERNS
	.align		4
        /*0060*/ 	.byte	0x04, 0x0f
        /*0062*/ 	.short	(.L_128 - .L_127)


	//   ....[0]....
	.align		4
.L_127:
        /*0064*/ 	.word	index@(vprintf)


	//----- nvinfo : EIATTR_MERCURY_ISA_VERSION
	.align		4
.L_128:
        /*0068*/ 	.byte	0x03, 0x5f
        /*006a*/ 	.short	0x0101


	//----- nvinfo : EIATTR_VRC_CTA_INIT_COUNT
	.align		4
        /*006c*/ 	.byte	0x02, 0x4a
	.zero		1
	.zero		1


	//----- nvinfo : EIATTR_SYSCALL_OFFSETS
	.align		4
        /*0070*/ 	.byte	0x04, 0x46
        /*0072*/ 	.short	(.L_130 - .L_129)


	//   ....[0]....
.L_129:
        /*0074*/ 	.word	0x00001ff0


	//   ....[1]....
        /*0078*/ 	.word	0x00002120


	//----- nvinfo : EIATTR_EXIT_INSTR_OFFSETS
	.align		4
.L_130:
        /*007c*/ 	.byte	0x04, 0x1c
        /*007e*/ 	.short	(.L_132 - .L_131)


	//   ....[0]....
.L_131:
        /*0080*/ 	.word	0x00002130


	//----- nvinfo : EIATTR_CRS_STACK_SIZE
	.align		4
.L_132:
        /*0084*/ 	.byte	0x04, 0x1e
        /*0086*/ 	.short	(.L_134 - .L_133)
.L_133:
        /*0088*/ 	.word	0x00000000


	//----- nvinfo : EIATTR_CBANK_PARAM_SIZE
	.align		4
.L_134:
        /*008c*/ 	.byte	0x03, 0x19
        /*008e*/ 	.short	0x0028


	//----- nvinfo : EIATTR_PARAM_CBANK
	.align		4
        /*0090*/ 	.byte	0x04, 0x0a
        /*0092*/ 	.short	(.L_136 - .L_135)
	.align		4
.L_135:
        /*0094*/ 	.word	index@(.nv.constant0._Z13checkEqualityP6__halfS0_mfPf)
        /*0098*/ 	.short	0x0380
        /*009a*/ 	.short	0x0028


	//----- nvinfo : EIATTR_SW_WAR
	.align		4
.L_136:
        /*009c*/ 	.byte	0x04, 0x36
        /*009e*/ 	.short	(.L_138 - .L_137)
.L_137:
        /*00a0*/ 	.word	0x00000008
.L_138:


//--------------------- .nv.info._Z13print4dTensorPfiiii --------------------------
	.section	.nv.info._Z13print4dTensorPfiiii,"",@"SHT_CUDA_INFO"
	.sectionflags	@""
	.align	4


	//----- nvinfo : EIATTR_CUDA_API_VERSION
	.align		4
        /*0000*/ 	.byte	0x04, 0x37
        /*0002*/ 	.short	(.L_140 - .L_139)
.L_139:
        /*0004*/ 	.word	0x00000082


	//----- nvinfo : EIATTR_KPARAM_INFO
	.align		4
.L_140:
        /*0008*/ 	.byte	0x04, 0x17
        /*000a*/ 	.short	(.L_142 - .L_141)
.L_141:
        /*000c*/ 	.word	0x00000000
        /*0010*/ 	.short	0x0004
        /*0012*/ 	.short	0x0014
        /*0014*/ 	.byte	0x00, 0xf0, 0x11, 0x00


	//----- nvinfo : EIATTR_KPARAM_INFO
	.align		4
.L_142:
        /*0018*/ 	.byte	0x04, 0x17
        /*001a*/ 	.short	(.L_144 - .L_143)
.L_143:
        /*001c*/ 	.word	0x00000000
        /*0020*/ 	.short	0x0003
        /*0022*/ 	.short	0x0010
        /*0024*/ 	.byte	0x00, 0xf0, 0x11, 0x00


	//----- nvinfo : EIATTR_KPARAM_INFO
	.align		4
.L_144:
        /*0028*/ 	.byte	0x04, 0x17
        /*002a*/ 	.short	(.L_146 - .L_145)
.L_145:
        /*002c*/ 	.word	0x00000000
        /*0030*/ 	.short	0x0002
        /*0032*/ 	.short	0x000c
        /*0034*/ 	.byte	0x00, 0xf0, 0x11, 0x00


	//----- nvinfo : EIATTR_KPARAM_INFO
	.align		4
.L_146:
        /*0038*/ 	.byte	0x04, 0x17
        /*003a*/ 	.short	(.L_148 - .L_147)
.L_147:
        /*003c*/ 	.word	0x00000000
        /*0040*/ 	.short	0x0001
        /*0042*/ 	.short	0x0008
        /*0044*/ 	.byte	0x00, 0xf0, 0x11, 0x00


	//----- nvinfo : EIATTR_KPARAM_INFO
	.align		4
.L_148:
        /*0048*/ 	.byte	0x04, 0x17
        /*004a*/ 	.short	(.L_150 - .L_149)
.L_149:
        /*004c*/ 	.word	0x00000000
        /*0050*/ 	.short	0x0000
        /*0052*/ 	.short	0x0000
        /*0054*/ 	.byte	0x00, 0xf5, 0x21, 0x00


	//----- nvinfo : EIATTR_SPARSE_MMA_MASK
	.align		4
.L_150:
        /*0058*/ 	.byte	0x03, 0x50
        /*005a*/ 	.short	0x0000


	//----- nvinfo : EIATTR_MAXREG_COUNT
	.align		4
        /*005c*/ 	.byte	0x03, 0x1b
        /*005e*/ 	.short	0x00ff


	//----- nvinfo : EIATTR_EXTERNS
	.align		4
        /*0060*/ 	.byte	0x04, 0x0f
        /*0062*/ 	.short	(.L_152 - .L_151)


	//   ....[0]....
	.align		4
.L_151:
        /*0064*/ 	.word	index@(vprintf)


	//----- nvinfo : EIATTR_MERCURY_ISA_VERSION
	.align		4
.L_152:
        /*0068*/ 	.byte	0x03, 0x5f
        /*006a*/ 	.short	0x0101


	//----- nvinfo : EIATTR_VRC_CTA_INIT_COUNT
	.align		4
        /*006c*/ 	.byte	0x02, 0x4a
	.zero		1
	.zero		1


	//----- nvinfo : EIATTR_SYSCALL_OFFSETS
	.align		4
        /*0070*/ 	.byte	0x04, 0x46
        /*0072*/ 	.short	(.L_154 - .L_153)


	//   ....[0]....
.L_153:
        /*0074*/ 	.word	0x00000270


	//   ....[1]....
        /*0078*/ 	.word	0x00000360


	//   ....[2]....
        /*007c*/ 	.word	0x000003d0


	//   ....[3]....
        /*0080*/ 	.word	0x00000440


	//   ....[4]....
        /*0084*/ 	.word	0x000004b0


	//   ....[5]....
        /*0088*/ 	.word	0x000005a0


	//   ....[6]....
        /*008c*/ 	.word	0x00000650


	//   ....[7]....
        /*0090*/ 	.word	0x000006e0


	//   ....[8]....
        /*0094*/ 	.word	0x00000840


	//   ....[9]....
        /*0098*/ 	.word	0x00000a50


	//   ....[10]....
        /*009c*/ 	.word	0x00000b10


	//   ....[11]....
        /*00a0*/ 	.word	0x00000bc0


	//   ....[12]....
        /*00a4*/ 	.word	0x00000c70


	//   ....[13]....
        /*00a8*/ 	.word	0x00000d20


	//   ....[14]....
        /*00ac*/ 	.word	0x00000dd0


	//   ....[15]....
        /*00b0*/ 	.word	0x00000e80


	//   ....[16]....
        /*00b4*/ 	.word	0x00000f30


	//   ....[17]....
        /*00b8*/ 	.word	0x00000fe0


	//   ....[18]....
        /*00bc*/ 	.word	0x00001090


	//   ....[19]....
        /*00c0*/ 	.word	0x00001140


	//   ....[20]....
        /*00c4*/ 	.word	0x000011f0


	//   ....[21]....
        /*00c8*/ 	.word	0x000012a0


	//   ....[22]....
        /*00cc*/ 	.word	0x00001350


	//   ....[23]....
        /*00d0*/ 	.word	0x00001400


	//   ....[24]....
        /*00d4*/ 	.word	0x000014b0


	//   ....[25]....
        /*00d8*/ 	.word	0x00001690


	//   ....[26]....
        /*00dc*/ 	.word	0x00001750


	//   ....[27]....
        /*00e0*/ 	.word	0x00001800


	//   ....[28]....
        /*00e4*/ 	.word	0x000018b0


	//   ....[29]....
        /*00e8*/ 	.word	0x00001960


	//   ....[30]....
        /*00ec*/ 	.word	0x00001a10


	//   ....[31]....
        /*00f0*/ 	.word	0x00001ac0


	//   ....[32]....
        /*00f4*/ 	.word	0x00001b70


	//   ....[33]....
        /*00f8*/ 	.word	0x00001cd0


	//   ....[34]....
        /*00fc*/ 	.word	0x00001d90


	//   ....[35]....
        /*0100*/ 	.word	0x00001e40


	//   ....[36]....
        /*0104*/ 	.word	0x00001ef0


	//   ....[37]....
        /*0108*/ 	.word	0x00002040


	//   ....[38]....
        /*010c*/ 	.word	0x00002140


	//   ....[39]....
        /*0110*/ 	.word	0x00002210


	//   ....[40]....
        /*0114*/ 	.word	0x00002290


	//   ....[41]....
        /*0118*/ 	.word	0x000024b0


	//   ....[42]....
        /*011c*/ 	.word	0x00002560


	//   ....[43]....
        /*0120*/ 	.word	0x00002610


	//   ....[44]....
        /*0124*/ 	.word	0x000026c0


	//   ....[45]....
        /*0128*/ 	.word	0x00002770


	//   ....[46]....
        /*012c*/ 	.word	0x00002820


	//   ....[47]....
        /*0130*/ 	.word	0x000028d0


	//   ....[48]....
        /*0134*/ 	.word	0x00002980


	//   ....[49]....
        /*0138*/ 	.word	0x00002ab0


	//   ....[50]....
        /*013c*/ 	.word	0x00002b60


	//   ....[51]....
        /*0140*/ 	.word	0x00002c10


	//   ....[52]....
        /*0144*/ 	.word	0x00002cc0


	//   ....[53]....
        /*0148*/ 	.word	0x00002db0


	//   ....[54]....
        /*014c*/ 	.word	0x00002e60


	//   ....[55]....
        /*0150*/ 	.word	0x00002f40


	//----- nvinfo : EIATTR_EXIT_INSTR_OFFSETS
	.align		4
.L_154:
        /*0154*/ 	.byte	0x04, 0x1c
        /*0156*/ 	.short	(.L_156 - .L_155)


	//   ....[0]....
.L_155:
        /*0158*/ 	.word	0x00000060


	//   ....[1]....
        /*015c*/ 	.word	0x00000090


	//   ....[2]....
        /*0160*/ 	.word	0x00000750


	//   ....[3]....
        /*0164*/ 	.word	0x00002350


	//   ....[4]....
        /*0168*/ 	.word	0x00002f90


	//----- nvinfo : EIATTR_CRS_STACK_SIZE
	.align		4
.L_156:
        /*016c*/ 	.byte	0x04, 0x1e
        /*016e*/ 	.short	(.L_158 - .L_157)
.L_157:
        /*0170*/ 	.word	0x00000000


	//----- nvinfo : EIATTR_CBANK_PARAM_SIZE
	.align		4
.L_158:
        /*0174*/ 	.byte	0x03, 0x19
        /*0176*/ 	.short	0x0018


	//----- nvinfo : EIATTR_PARAM_CBANK
	.align		4
        /*0178*/ 	.byte	0x04, 0x0a
        /*017a*/ 	.short	(.L_160 - .L_159)
	.align		4
.L_159:
        /*017c*/ 	.word	index@(.nv.constant0._Z13print4dTensorPfiiii)
        /*0180*/ 	.short	0x0380
        /*0182*/ 	.short	0x0018


	//----- nvinfo : EIATTR_SW_WAR
	.align		4
.L_160:
        /*0184*/ 	.byte	0x04, 0x36
        /*0186*/ 	.short	(.L_162 - .L_161)
.L_161:
        /*0188*/ 	.word	0x00000008
.L_162:


//--------------------- .nv.info._Z13print4dTensorP6__halfiiii --------------------------
	.section	.nv.info._Z13print4dTensorP6__halfiiii,"",@"SHT_CUDA_INFO"
	.sectionflags	@""
	.align	4


	//----- nvinfo : EIATTR_CUDA_API_VERSION
	.align		4
        /*0000*/ 	.byte	0x04, 0x37
        /*0002*/ 	.short	(.L_164 - .L_163)
.L_163:
        /*0004*/ 	.word	0x00000082


	//----- nvinfo : EIATTR_KPARAM_INFO
	.align		4
.L_164:
        /*0008*/ 	.byte	0x04, 0x17
        /*000a*/ 	.short	(.L_166 - .L_165)
.L_165:
        /*000c*/ 	.word	0x00000000
        /*0010*/ 	.short	0x0004
        /*0012*/ 	.short	0x0014
        /*0014*/ 	.byte	0x00, 0xf0, 0x11, 0x00


	//----- nvinfo : EIATTR_KPARAM_INFO
	.align		4
.L_166:
        /*0018*/ 	.byte	0x04, 0x17
        /*001a*/ 	.short	(.L_168 - .L_167)
.L_167:
        /*001c*/ 	.word	0x00000000
        /*0020*/ 	.short	0x0003
        /*0022*/ 	.short	0x0010
        /*0024*/ 	.byte	0x00, 0xf0, 0x11, 0x00


	//----- nvinfo : EIATTR_KPARAM_INFO
	.align		4
.L_168:
        /*0028*/ 	.byte	0x04, 0x17
        /*002a*/ 	.short	(.L_170 - .L_169)
.L_169:
        /*002c*/ 	.word	0x00000000
        /*0030*/ 	.short	0x0002
        /*0032*/ 	.short	0x000c
        /*0034*/ 	.byte	0x00, 0xf0, 0x11, 0x00


	//----- nvinfo : EIATTR_KPARAM_INFO
	.align		4
.L_170:
        /*0038*/ 	.byte	0x04, 0x17
        /*003a*/ 	.short	(.L_172 - .L_171)
.L_171:
        /*003c*/ 	.word	0x00000000
        /*0040*/ 	.short	0x0001
        /*0042*/ 	.short	0x0008
        /*0044*/ 	.byte	0x00, 0xf0, 0x11, 0x00


	//----- nvinfo : EIATTR_KPARAM_INFO
	.align		4
.L_172:
        /*0048*/ 	.byte	0x04, 0x17
        /*004a*/ 	.short	(.L_174 - .L_173)
.L_173:
        /*004c*/ 	.word	0x00000000
        /*0050*/ 	.short	0x0000
        /*0052*/ 	.short	0x0000
        /*0054*/ 	.byte	0x00, 0xf5, 0x21, 0x00


	//----- nvinfo : EIATTR_SPARSE_MMA_MASK
	.align		4
.L_174:
        /*0058*/ 	.byte	0x03, 0x50
        /*005a*/ 	.short	0x0000


	//----- nvinfo : EIATTR_MAXREG_COUNT
	.align		4
        /*005c*/ 	.byte	0x03, 0x1b
        /*005e*/ 	.short	0x00ff


	//----- nvinfo : EIATTR_EXTERNS
	.align		4
        /*0060*/ 	.byte	0x04, 0x0f
        /*0062*/ 	.short	(.L_176 - .L_175)


	//   ....[0]....
	.align		4
.L_175:
        /*0064*/ 	.word	index@(vprintf)


	//----- nvinfo : EIATTR_MERCURY_ISA_VERSION
	.align		4
.L_176:
        /*0068*/ 	.byte	0x03, 0x5f
        /*006a*/ 	.short	0x0101


	//----- nvinfo : EIATTR_VRC_CTA_INIT_COUNT
	.align		4
        /*006c*/ 	.byte	0x02, 0x4a
	.zero		1
	.zero		1


	//----- nvinfo : EIATTR_SYSCALL_OFFSETS
	.align		4
        /*0070*/ 	.byte	0x04, 0x46
        /*0072*/ 	.short	(.L_178 - .L_177)


	//   ....[0]....
.L_177:
        /*0074*/ 	.word	0x00000270


	//   ....[1]....
        /*0078*/ 	.word	0x00000360


	//   ....[2]....
        /*007c*/ 	.word	0x000003d0


	//   ....[3]....
        /*0080*/ 	.word	0x00000440


	//   ....[4]....
        /*0084*/ 	.word	0x000004b0


	//   ....[5]....
        /*0088*/ 	.word	0x000005a0


	//   ....[6]....
        /*008c*/ 	.word	0x00000650


	//   ....[7]....
        /*0090*/ 	.word	0x000006e0


	//   ....[8]....
        /*0094*/ 	.word	0x00000840


	//   ....[9]....
        /*0098*/ 	.word	0x00000a60


	//   ....[10]....
        /*009c*/ 	.word	0x00000b30


	//   ....[11]....
        /*00a0*/ 	.word	0x00000bf0


	//   ....[12]....
        /*00a4*/ 	.word	0x00000cb0


	//   ....[13]....
        /*00a8*/ 	.word	0x00000d70


	//   ....[14]....
        /*00ac*/ 	.word	0x00000e30


	//   ....[15]....
        /*00b0*/ 	.word	0x00000ef0


	//   ....[16]....
        /*00b4*/ 	.word	0x00000fb0


	//   ....[17]....
        /*00b8*/ 	.word	0x00001070


	//   ....[18]....
        /*00bc*/ 	.word	0x00001130


	//   ....[19]....
        /*00c0*/ 	.word	0x000011f0


	//   ....[20]....
        /*00c4*/ 	.word	0x000012b0


	//   ....[21]....
        /*00c8*/ 	.word	0x00001370


	//   ....[22]....
        /*00cc*/ 	.word	0x00001430


	//   ....[23]....
        /*00d0*/ 	.word	0x000014f0


	//   ....[24]....
        /*00d4*/ 	.word	0x000015b0


	//   ....[25]....
        /*00d8*/ 	.word	0x000017a0


	//   ....[26]....
        /*00dc*/ 	.word	0x00001870


	//   ....[27]....
        /*00e0*/ 	.word	0x00001930


	//   ....[28]....
        /*00e4*/ 	.word	0x000019f0


	//   ....[29]....
        /*00e8*/ 	.word	0x00001ab0


	//   ....[30]....
        /*00ec*/ 	.word	0x00001b70


	//   ....[31]....
        /*00f0*/ 	.word	0x00001c30


	//   ....[32]....
        /*00f4*/ 	.word	0x00001cf0


	//   ....[33]....
        /*00f8*/ 	.word	0x00001e60


	//   ....[34]....
        /*00fc*/ 	.word	0x00001f30


	//   ....[35]....
        /*0100*/ 	.word	0x00001ff0


	//   ....[36]....
        /*0104*/ 	.word	0x000020b0


	//   ....[37]....
        /*0108*/ 	.word	0x00002210


	//   ....[38]....
        /*010c*/ 	.word	0x00002320


	//   ....[39]....
        /*0110*/ 	.word	0x00002400


	//   ....[40]....
        /*0114*/ 	.word	0x00002480


	//   ....[41]....
        /*0118*/ 	.word	0x000026a0


	//   ....[42]....
        /*011c*/ 	.word	0x00002750


	//   ....[43]....
        /*0120*/ 	.word	0x00002800


	//   ....[44]....
        /*0124*/ 	.word	0x000028b0


	//   ....[45]....
        /*0128*/ 	.word	0x00002960


	//   ....[46]....
        /*012c*/ 	.word	0x00002a10


	//   ....[47]....
        /*0130*/ 	.word	0x00002ac0


	//   ....[48]....
        /*0134*/ 	.word	0x00002b70


	//   ....[49]....
        /*0138*/ 	.word	0x00002ca0


	//   ....[50]....
        /*013c*/ 	.word	0x00002d50


	//   ....[51]....
        /*0140*/ 	.word	0x00002e00


	//   ....[52]....
        /*0144*/ 	.word	0x00002eb0


	//   ....[53]....
        /*0148*/ 	.word	0x00002fa0


	//   ....[54]....
        /*014c*/ 	.word	0x00003050


	//   ....[55]....
        /*0150*/ 	.word	0x00003130


	//----- nvinfo : EIATTR_EXIT_INSTR_OFFSETS
	.align		4
.L_178:
        /*0154*/ 	.byte	0x04, 0x1c
        /*0156*/ 	.short	(.L_180 - .L_179)


	//   ....[0]....
.L_179:
        /*0158*/ 	.word	0x00000060


	//   ....[1]....
        /*015c*/ 	.word	0x00000090


	//   ....[2]....
        /*0160*/ 	.word	0x00000750


	//   ....[3]....
        /*0164*/ 	.word	0x00002540


	//   ....[4]....
        /*0168*/ 	.word	0x00003180


	//----- nvinfo : EIATTR_CRS_STACK_SIZE
	.align		4
.L_180:
        /*016c*/ 	.byte	0x04, 0x1e
        /*016e*/ 	.short	(.L_182 - .L_181)
.L_181:
        /*0170*/ 	.word	0x00000000


	//----- nvinfo : EIATTR_CBANK_PARAM_SIZE
	.align		4
.L_182:
        /*0174*/ 	.byte	0x03, 0x19
        /*0176*/ 	.short	0x0018


	//----- nvinfo : EIATTR_PARAM_CBANK
	.align		4
        /*0178*/ 	.byte	0x04, 0x0a
        /*017a*/ 	.short	(.L_184 - .L_183)
	.align		4
.L_183:
        /*017c*/ 	.word	index@(.nv.constant0._Z13print4dTensorP6__halfiiii)
        /*0180*/ 	.short	0x0380
        /*0182*/ 	.short	0x0018


	//----- nvinfo : EIATTR_SW_WAR
	.align		4
.L_184:
        /*0184*/ 	.byte	0x04, 0x36
        /*0186*/ 	.short	(.L_186 - .L_185)
.L_185:
        /*0188*/ 	.word	0x00000008
.L_186:


//--------------------- .nv.info._Z15initGPUData_kerPfmi --------------------------
	.section	.nv.info._Z15initGPUData_kerPfmi,"",@"SHT_CUDA_INFO"
	.sectionflags	@""
	.align	4


	//----- nvinfo : EIATTR_CUDA_API_VERSION
	.align		4
        /*0000*/ 	.byte	0x04, 0x37
        /*0002*/ 	.short	(.L_188 - .L_187)
.L_187:
        /*0004*/ 	.word	0x00000082


	//----- nvinfo : EIATTR_KPARAM_INFO
	.align		4
.L_188:
        /*0008*/ 	.byte	0x04, 0x17
        /*000a*/ 	.short	(.L_190 - .L_189)
.L_189:
        /*000c*/ 	.word	0x00000000
        /*0010*/ 	.short	0x0002
        /*0012*/ 	.short	0x0010
        /*0014*/ 	.byte	0x00, 0xf0, 0x11, 0x00


	//----- nvinfo : EIATTR_KPARAM_INFO
	.align		4
.L_190:
        /*0018*/ 	.byte	0x04, 0x17
        /*001a*/ 	.short	(.L_192 - .L_191)
.L_191:
        /*001c*/ 	.word	0x00000000
        /*0020*/ 	.short	0x0001
        /*0022*/ 	.short	0x0008
        /*0024*/ 	.byte	0x00, 0xf0, 0x21, 0x00


	//----- nvinfo : EIATTR_KPARAM_INFO
	.align		4
.L_192:
        /*0028*/ 	.byte	0x04, 0x17
        /*002a*/ 	.short	(.L_194 - .L_193)
.L_193:
        /*002c*/ 	.word	0x00000000
        /*0030*/ 	.short	0x0000
        /*0032*/ 	.short	0x0000
        /*0034*/ 	.byte	0x00, 0xf5, 0x21, 0x00


	//----- nvinfo : EIATTR_SPARSE_MMA_MASK
	.align		4
.L_194:
        /*0038*/ 	.byte	0x03, 0x50
        /*003a*/ 	.short	0x0000


	//----- nvinfo : EIATTR_MAXREG_COUNT
	.align		4
        /*003c*/ 	.byte	0x03, 0x1b
        /*003e*/ 	.short	0x00ff


	//----- nvinfo : EIATTR_MERCURY_ISA_VERSION
	.align		4
        /*0040*/ 	.byte	0x03, 0x5f
        /*0042*/ 	.short	0x0101


	//----- nvinfo : EIATTR_VRC_CTA_INIT_COUNT
	.align		4
        /*0044*/ 	.byte	0x02, 0x4a
	.zero		1
	.zero		1


	//----- nvinfo : EIATTR_EXIT_INSTR_OFFSETS
	.align		4
        /*0048*/ 	.byte	0x04, 0x1c
        /*004a*/ 	.short	(.L_196 - .L_195)


	//   ....[0]....
.L_195:
        /*004c*/ 	.word	0x00000080


	//   ....[1]....
        /*0050*/ 	.word	0x00000270


	//----- nvinfo : EIATTR_CBANK_PARAM_SIZE
	.align		4
.L_196:
        /*0054*/ 	.byte	0x03, 0x19
        /*0056*/ 	.short	0x0014


	//----- nvinfo : EIATTR_PARAM_CBANK
	.align		4
        /*0058*/ 	.byte	0x04, 0x0a
        /*005a*/ 	.short	(.L_198 - .L_197)
	.align		4
.L_197:
        /*005c*/ 	.word	index@(.nv.constant0._Z15initGPUData_kerPfmi)
        /*0060*/ 	.short	0x0380
        /*0062*/ 	.short	0x0014


	//----- nvinfo : EIATTR_SW_WAR
	.align		4
.L_198:
        /*0064*/ 	.byte	0x04, 0x36
        /*0066*/ 	.short	(.L_200 - .L_199)
.L_199:
        /*0068*/ 	.word	0x00000008
.L_200:


//--------------------- .nv.info._Z15initGPUData_kerP6__halfmi --------------------------
	.section	.nv.info._Z15initGPUData_kerP6__halfmi,"",@"SHT_CUDA_INFO"
	.sectionflags	@""
	.align	4


	//----- nvinfo : EIATTR_CUDA_API_VERSION
	.align		4
        /*0000*/ 	.byte	0x04, 0x37
        /*0002*/ 	.short	(.L_202 - .L_201)
.L_201:
        /*0004*/ 	.word	0x00000082


	//----- nvinfo : EIATTR_KPARAM_INFO
	.align		4
.L_202:
        /*0008*/ 	.byte	0x04, 0x17
        /*000a*/ 	.short	(.L_204 - .L_203)
.L_203:
        /*000c*/ 	.word	0x00000000
        /*0010*/ 	.short	0x0002
        /*0012*/ 	.short	0x0010
        /*0014*/ 	.byte	0x00, 0xf0, 0x11, 0x00


	//----- nvinfo : EIATTR_KPARAM_INFO
	.align		4
.L_204:
        /*0018*/ 	.byte	0x04, 0x17
        /*001a*/ 	.short	(.L_206 - .L_205)
.L_205:
        /*001c*/ 	.word	0x00000000
        /*0020*/ 	.short	0x0001
        /*0022*/ 	.short	0x0008
        /*0024*/ 	.byte	0x00, 0xf0, 0x21, 0x00


	//----- nvinfo : EIATTR_KPARAM_INFO
	.align		4
.L_206:
        /*0028*/ 	.byte	0x04, 0x17
        /*002a*/ 	.short	(.L_208 - .L_207)
.L_207:
        /*002c*/ 	.word	0x00000000
        /*0030*/ 	.short	0x0000
        /*0032*/ 	.short	0x0000
        /*0034*/ 	.byte	0x00, 0xf5, 0x21, 0x00


	//----- nvinfo : EIATTR_SPARSE_MMA_MASK
	.align		4
.L_208:
        /*0038*/ 	.byte	0x03, 0x50
        /*003a*/ 	.short	0x0000


	//----- nvinfo : EIATTR_MAXREG_COUNT
	.align		4
        /*003c*/ 	.byte	0x03, 0x1b
        /*003e*/ 	.short	0x00ff


	//----- nvinfo : EIATTR_MERCURY_ISA_VERSION
	.align		4
        /*0040*/ 	.byte	0x03, 0x5f
        /*0042*/ 	.short	0x0101


	//----- nvinfo : EIATTR_VRC_CTA_INIT_COUNT
	.align		4
        /*0044*/ 	.byte	0x02, 0x4a
	.zero		1
	.zero		1


	//----- nvinfo : EIATTR_EXIT_INSTR_OFFSETS
	.align		4
        /*0048*/ 	.byte	0x04, 0x1c
        /*004a*/ 	.short	(.L_210 - .L_209)


	//   ....[0]....
.L_209:
        /*004c*/ 	.word	0x00000080


	//   ....[1]....
        /*0050*/ 	.word	0x00000280


	//----- nvinfo : EIATTR_CBANK_PARAM_SIZE
	.align		4
.L_210:
        /*0054*/ 	.byte	0x03, 0x19
        /*0056*/ 	.short	0x0014


	//----- nvinfo : EIATTR_PARAM_CBANK
	.align		4
        /*0058*/ 	.byte	0x04, 0x0a
        /*005a*/ 	.short	(.L_212 - .L_211)
	.align		4
.L_211:
        /*005c*/ 	.word	index@(.nv.constant0._Z15initGPUData_kerP6__halfmi)
        /*0060*/ 	.short	0x0380
        /*0062*/ 	.short	0x0014


	//----- nvinfo : EIATTR_SW_WAR
	.align		4
.L_212:
        /*0064*/ 	.byte	0x04, 0x36
        /*0066*/ 	.short	(.L_214 - .L_213)
.L_213:
        /*0068*/ 	.word	0x00000008
.L_214:


//--------------------- .nv.info._Z10fp32tofp16P6__halfPfm --------------------------
	.section	.nv.info._Z10fp32tofp16P6__halfPfm,"",@"SHT_CUDA_INFO"
	.sectionflags	@""
	.align	4


	//----- nvinfo : EIATTR_CUDA_API_VERSION
	.align		4
        /*0000*/ 	.byte	0x04, 0x37
        /*0002*/ 	.short	(.L_216 - .L_215)
.L_215:
        /*0004*/ 	.word	0x00000082


	//----- nvinfo : EIATTR_KPARAM_INFO
	.align		4
.L_216:
        /*0008*/ 	.byte	0x04, 0x17
        /*000a*/ 	.short	(.L_218 - .L_217)
.L_217:
        /*000c*/ 	.word	0x00000000
        /*0010*/ 	.short	0x0002
        /*0012*/ 	.short	0x0010
        /*0014*/ 	.byte	0x00, 0xf0, 0x21, 0x00


	//----- nvinfo : EIATTR_KPARAM_INFO
	.align		4
.L_218:
        /*0018*/ 	.byte	0x04, 0x17
        /*001a*/ 	.short	(.L_220 - .L_219)
.L_219:
        /*001c*/ 	.word	0x00000000
        /*0020*/ 	.short	0x0001
        /*0022*/ 	.short	0x0008
        /*0024*/ 	.byte	0x00, 0xf5, 0x21, 0x00


	//----- nvinfo : EIATTR_KPARAM_INFO
	.align		4
.L_220:
        /*0028*/ 	.byte	0x04, 0x17
        /*002a*/ 	.short	(.L_222 - .L_221)
.L_221:
        /*002c*/ 	.word	0x00000000
        /*0030*/ 	.short	0x0000
        /*0032*/ 	.short	0x0000
        /*0034*/ 	.byte	0x00, 0xf5, 0x21, 0x00


	//----- nvinfo : EIATTR_SPARSE_MMA_MASK
	.align		4
.L_222:
        /*0038*/ 	.byte	0x03, 0x50
        /*003a*/ 	.short	0x0000


	//----- nvinfo : EIATTR_MAXREG_COUNT
	.align		4
        /*003c*/ 	.byte	0x03, 0x1b
        /*003e*/ 	.short	0x0020


	//----- nvinfo : EIATTR_MERCURY_ISA_VERSION
	.align		4
        /*0040*/ 	.byte	0x03, 0x5f
        /*0042*/ 	.short	0x0101


	//----- nvinfo : EIATTR_VRC_CTA_INIT_COUNT
	.align		4
        /*0044*/ 	.byte	0x02, 0x4a
	.zero		1
	.zero		1


	//----- nvinfo : EIATTR_EXIT_INSTR_OFFSETS
	.align		4
        /*0048*/ 	.byte	0x04, 0x1c
        /*004a*/ 	.short	(.L_224 - .L_223)


	//   ....[0]....
.L_223:
        /*004c*/ 	.word	0x00000080


	//   ....[1]....
        /*0050*/ 	.word	0x00000120


	//----- nvinfo : EIATTR_MAX_THREADS
	.align		4
.L_224:
        /*0054*/ 	.byte	0x04, 0x05
        /*0056*/ 	.short	(.L_226 - .L_225)
.L_225:
        /*0058*/ 	.word	0x00000200
        /*005c*/ 	.word	0x00000001
        /*0060*/ 	.word	0x00000001


	//----- nvinfo : EIATTR_CBANK_PARAM_SIZE
	.align		4
.L_226:
        /*0064*/ 	.byte	0x03, 0x19
        /*0066*/ 	.short	0x0018


	//----- nvinfo : EIATTR_PARAM_CBANK
	.align		4
        /*0068*/ 	.byte	0x04, 0x0a
        /*006a*/ 	.short	(.L_228 - .L_227)
	.align		4
.L_227:
        /*006c*/ 	.word	index@(.nv.constant0._Z10fp32tofp16P6__halfPfm)
        /*0070*/ 	.short	0x0380
        /*0072*/ 	.short	0x0018


	//----- nvinfo : EIATTR_SW_WAR
	.align		4
.L_228:
        /*0074*/ 	.byte	0x04, 0x36
        /*0076*/ 	.short	(.L_230 - .L_229)
.L_229:
        /*0078*/ 	.word	0x00000008
.L_230:


//--------------------- .nv.info._Z10fp16tofp32PfP6__halfm --------------------------
	.section	.nv.info._Z10fp16tofp32PfP6__halfm,"",@"SHT_CUDA_INFO"
	.sectionflags	@""
	.align	4


	//----- nvinfo : EIATTR_CUDA_API_VERSION
	.align		4
        /*0000*/ 	.byte	0x04, 0x37
        /*0002*/ 	.short	(.L_232 - .L_231)
.L_231:
        /*0004*/ 	.word	0x00000082


	//----- nvinfo : EIATTR_KPARAM_INFO
	.align		4
.L_232:
        /*0008*/ 	.byte	0x04, 0x17
        /*000a*/ 	.short	(.L_234 - .L_233)
.L_233:
        /*000c*/ 	.word	0x00000000
        /*0010*/ 	.short	0x0002
        /*0012*/ 	.short	0x0010
        /*0014*/ 	.byte	0x00, 0xf0, 0x21, 0x00


	//----- nvinfo : EIATTR_KPARAM_INFO
	.align		4
.L_234:
        /*0018*/ 	.byte	0x04, 0x17
        /*001a*/ 	.short	(.L_236 - .L_235)
.L_235:
        /*001c*/ 	.word	0x00000000
        /*0020*/ 	.short	0x0001
        /*0022*/ 	.short	0x0008
        /*0024*/ 	.byte	0x00, 0xf5, 0x21, 0x00


	//----- nvinfo : EIATTR_KPARAM_INFO
	.align		4
.L_236:
        /*0028*/ 	.byte	0x04, 0x17
        /*002a*/ 	.short	(.L_238 - .L_237)
.L_237:
        /*002c*/ 	.word	0x00000000
        /*0030*/ 	.short	0x0000
        /*0032*/ 	.short	0x0000
        /*0034*/ 	.byte	0x00, 0xf5, 0x21, 0x00


	//----- nvinfo : EIATTR_SPARSE_MMA_MASK
	.align		4
.L_238:
        /*0038*/ 	.byte	0x03, 0x50
        /*003a*/ 	.short	0x0000


	//----- nvinfo : EIATTR_MAXREG_COUNT
	.align		4
        /*003c*/ 	.byte	0x03, 0x1b
        /*003e*/ 	.short	0x0020


	//----- nvinfo : EIATTR_MERCURY_ISA_VERSION
	.align		4
        /*0040*/ 	.byte	0x03, 0x5f
        /*0042*/ 	.short	0x0101


	//----- nvinfo : EIATTR_VRC_CTA_INIT_COUNT
	.align		4
        /*0044*/ 	.byte	0x02, 0x4a
	.zero		1
	.zero		1


	//----- nvinfo : EIATTR_EXIT_INSTR_OFFSETS
	.align		4
        /*0048*/ 	.byte	0x04, 0x1c
        /*004a*/ 	.short	(.L_240 - .L_239)


	//   ....[0]....
.L_239:
        /*004c*/ 	.word	0x00000080


	//   ....[1]....
        /*0050*/ 	.word	0x00000120


	//----- nvinfo : EIATTR_MAX_THREADS
	.align		4
.L_240:
        /*0054*/ 	.byte	0x04, 0x05
        /*0056*/ 	.short	(.L_242 - .L_241)
.L_241:
        /*0058*/ 	.word	0x00000200
        /*005c*/ 	.word	0x00000001
        /*0060*/ 	.word	0x00000001


	//----- nvinfo : EIATTR_CBANK_PARAM_SIZE
	.align		4
.L_242:
        /*0064*/ 	.byte	0x03, 0x19
        /*0066*/ 	.short	0x0018


	//----- nvinfo : EIATTR_PARAM_CBANK
	.align		4
        /*0068*/ 	.byte	0x04, 0x0a
        /*006a*/ 	.short	(.L_244 - .L_243)
	.align		4
.L_243:
        /*006c*/ 	.word	index@(.nv.constant0._Z10fp16tofp32PfP6__halfm)
        /*0070*/ 	.short	0x0380
        /*0072*/ 	.short	0x0018


	//----- nvinfo : EIATTR_SW_WAR
	.align		4
.L_244:
        /*0074*/ 	.byte	0x04, 0x36
        /*0076*/ 	.short	(.L_246 - .L_245)
.L_245:
        /*0078*/ 	.word	0x00000008
.L_246:


//--------------------- .nv.callgraph             --------------------------
	.section	.nv.callgraph,"",@"SHT_CUDA_CALLGRAPH"
	.align	4
	.sectionentsize	8
	.align		4
        /*0000*/ 	.word	0x00000000
	.align		4
        /*0004*/ 	.word	0xffffffff
	.align		4
        /*0008*/ 	.word	index@(_Z13checkEqualityPfP6__halfmfS_)
	.align		4
        /*000c*/ 	.word	index@(vprintf)
	.align		4
        /*0010*/ 	.word	index@(_Z13checkEqualityPfS_mfS_)
	.align		4
        /*0014*/ 	.word	index@(vprintf)
	.align		4
        /*0018*/ 	.word	index@(_Z13checkEqualityP6__halfS0_mfPf)
	.align		4
        /*001c*/ 	.word	index@(vprintf)
	.align		4
        /*0020*/ 	.word	index@(_Z13print4dTensorPfiiii)
	.align		4
        /*0024*/ 	.word	index@(vprintf)
	.align		4
        /*0028*/ 	.word	index@(_Z13print4dTensorP6__halfiiii)
	.align		4
        /*002c*/ 	.word	index@(vprintf)
	.align		4
        /*0030*/ 	.word	0x00000000
	.align		4
        /*0034*/ 	.word	0xfffffffe
	.align		4
        /*0038*/ 	.word	0x00000000
	.align		4
        /*003c*/ 	.word	0xfffffffd
	.align		4
        /*0040*/ 	.word	0x00000000
	.align		4
        /*0044*/ 	.word	0xfffffffc


//--------------------- .nv.constant4             --------------------------
	.section	.nv.constant4,"a",@progbits
	.align	8
	.align		8
.nv.constant4:
        /*0000*/ 	.dword	vprintf
	.align		8
        /*0008*/ 	.dword	$str
	.align		8
        /*0010*/ 	.dword	$str$1
	.align		8
        /*0018*/ 	.dword	$str$2
	.align		8
        /*0020*/ 	.dword	$str$3
	.align		8
        /*0028*/ 	.dword	$str$4
	.align		8
        /*0030*/ 	.dword	$str$5
	.align		8
        /*0038*/ 	.dword	$str$6


//--------------------- .text._Z13checkEqualityPfP6__halfmfS_ --------------------------
	.section	.text._Z13checkEqualityPfP6__halfmfS_,"ax",@progbits
	.align	128
        .global         _Z13checkEqualityPfP6__halfmfS_
        .type           _Z13checkEqualityPfP6__halfmfS_,@function
        .size           _Z13checkEqualityPfP6__halfmfS_,(.L_x_260 - _Z13checkEqualityPfP6__halfmfS_)
        .other          _Z13checkEqualityPfP6__halfmfS_,@"STO_CUDA_ENTRY STV_DEFAULT"
_Z13checkEqualityPfP6__halfmfS_:
.text._Z13checkEqualityPfP6__halfmfS_:
[----:B------:R-:W0:Y:S01]  /*0000*/  LDC R1, c[0x0][0x37c] ;  /* 0x0000df00ff017b82 */ /* 0x000e220000000800 */
[----:B------:R-:W1:Y:S01]  /*0010*/  LDCU.64 UR6, c[0x0][0x390] ;  /* 0x00007200ff0677ac */ /* 0x000e620008000a00 */
[----:B0-----:R-:W-:Y:S02]  /*0020*/  IADD3 R1, PT, PT, R1, -0x28, RZ ;  /* 0xffffffd801017810 */ /* 0x001fe40007ffe0ff */
[----:B------:R-:W-:Y:S02]  /*0030*/  CS2R R14, SRZ ;  /* 0x00000000000e7805 */ /* 0x000fe4000001ff00 */
[----:B------:R-:W-:Y:S01]  /*0040*/  CS2R R22, SRZ ;  /* 0x0000000000167805 */ /* 0x000fe2000001ff00 */
[----:B------:R-:W0:Y:S01]  /*0050*/  LDCU UR4, c[0x0][0x2f8] ;  /* 0x00005f00ff0477ac */ /* 0x000e220008000800 */
[----:B------:R-:W2:Y:S01]  /*0060*/  LDCU UR5, c[0x0][0x2fc] ;  /* 0x00005f80ff0577ac */ /* 0x000ea20008000800 */
[----:B-1----:R-:W-:-:S04]  /*0070*/  UISETP.NE.U32.AND UP0, UPT, UR6, URZ, UPT ;  /* 0x000000ff0600728c */ /* 0x002fc8000bf05070 */
[----:B------:R-:W-:Y:S01]  /*0080*/  UISETP.NE.AND.EX UP0, UPT, UR7, URZ, UPT, UP0 ;  /* 0x000000ff0700728c */ /* 0x000fe2000bf05300 */
[----:B0-----:R-:W-:-:S04]  /*0090*/  IADD3 R16, P0, PT, R1, UR4, RZ ;  /* 0x0000000401107c10 */ /* 0x001fc8000ff1e0ff */
[----:B--2---:R-:W-:-:S04]  /*00a0*/  IADD3.X R2, PT, PT, RZ, UR5, RZ, P0, !PT ;  /* 0x00000005ff027c10 */ /* 0x004fc800087fe4ff */
[----:B------:R-:W-:Y:S05]  /*00b0*/  BRA.U !UP0, `(.L_x_0) ;  /* 0x0000001d08687547 */ /* 0x000fea000b800000 */
[----:B------:R-:W-:Y:S01]  /*00c0*/  UISETP.GE.U32.AND UP0, UPT, UR6, 0x8, UPT ;  /* 0x000000080600788c */ /* 0x000fe2000bf06070 */
[----:B------:R-:W-:Y:S01]  /*00d0*/  IMAD.MOV.U32 R22, RZ, RZ, RZ ;  /* 0x000000ffff167224 */ /* 0x000fe200078e00ff */
[----:B------:R-:W-:Y:S01]  /*00e0*/  CS2R R14, SRZ ;  /* 0x00000000000e7805 */ /* 0x000fe2000001ff00 */
[----:B------:R-:W0:Y:S01]  /*00f0*/  LDCU.64 UR18, c[0x0][0x358] ;  /* 0x00006b00ff1277ac */ /* 0x000e220008000a00 */
[----:B------:R-:W-:Y:S01]  /*0100*/  UISETP.GE.U32.AND.EX UP0, UPT, UR7, URZ, UPT, UP0 ;  /* 0x000000ff0700728c */ /* 0x000fe2000bf06100 */
[----:B------:R-:W-:Y:S01]  /*0110*/  UMOV UR4, URZ ;  /* 0x000000ff00047c82 */ /* 0x000fe20008000000 */
[----:B------:R-:W-:-:S07]  /*0120*/  UMOV UR5, URZ ;  /* 0x000000ff00057c82 */ /* 0x000fce0008000000 */
[----:B------:R-:W-:Y:S05]  /*0130*/  BRA.U !UP0, `(.L_x_1) ;  /* 0x0000000d08747547 */ /* 0x000fea000b800000 */
[----:B------:R-:W1:Y:S01]  /*0140*/  LDCU.128 UR12, c[0x0][0x380] ;  /* 0x00007000ff0c77ac */ /* 0x000e620008000c00 */
[----:B------:R-:W-:Y:S01]  /*0150*/  HFMA2 R22, -RZ, RZ, 0, 0 ;  /* 0x00000000ff167431 */ /* 0x000fe200000001ff */
[----:B------:R-:W-:Y:S01]  /*0160*/  CS2R R14, SRZ ;  /* 0x00000000000e7805 */ /* 0x000fe2000001ff00 */
[----:B------:R-:W2:Y:S01]  /*0170*/  LDCU.64 UR16, c[0x0][0x3a0] ;  /* 0x00007400ff1077ac */ /* 0x000ea20008000a00 */
[----:B------:R-:W3:Y:S01]  /*0180*/  LDCU UR5, c[0x0][0x394] ;  /* 0x00007280ff0577ac */ /* 0x000ee20008000800 */
[----:B------:R-:W-:Y:S02]  /*0190*/  ULOP3.LUT UR4, UR6, 0xfffffff8, URZ, 0xc0, !UPT ;  /* 0xfffffff806047892 */ /* 0x000fe4000f8ec0ff */
[----:B-1----:R-:W-:Y:S02]  /*01a0*/  UIADD3 UR10, UP0, UPT, UR12, 0x10, URZ ;  /* 0x000000100c0a7890 */ /* 0x002fe4000ff1e0ff */
[----:B------:R-:W-:Y:S02]  /*01b0*/  UIADD3 UR8, UP1, UPT, UR14, 0x8, URZ ;  /* 0x000000080e087890 */ /* 0x000fe4000ff3e0ff */
[----:B------:R-:W-:-:S02]  /*01c0*/  UIADD3.X UR11, UPT, UPT, URZ, UR13, URZ, UP0, !UPT ;  /* 0x0000000dff0b7290 */ /* 0x000fc400087fe4ff */
[----:B--2---:R-:W-:Y:S01]  /*01d0*/  UIADD3 UR6, UP0, UPT, UR16, 0x10, URZ ;  /* 0x0000001010067890 */ /* 0x004fe2000ff1e0ff */
[----:B------:R-:W-:Y:S01]  /*01e0*/  IMAD.U32 R12, RZ, RZ, UR10 ;  /* 0x0000000aff0c7e24 */ /* 0x000fe2000f8e00ff */
[----:B------:R-:W-:Y:S01]  /*01f0*/  UIADD3.X UR9, UPT, UPT, URZ, UR15, URZ, UP1, !UPT ;  /* 0x0000000fff097290 */ /* 0x000fe20008ffe4ff */
[----:B------:R-:W-:Y:S01]  /*0200*/  MOV R10, UR8 ;  /* 0x00000008000a7c02 */ /* 0x000fe20008000f00 */
[----:B------:R-:W-:Y:S01]  /*0210*/  UIADD3.X UR7, UPT, UPT, URZ, UR17, URZ, UP0, !UPT ;  /* 0x00000011ff077290 */ /* 0x000fe200087fe4ff */
[----:B------:R-:W-:Y:S01]  /*0220*/  MOV R13, UR11 ;  /* 0x0000000b000d7c02 */ /* 0x000fe20008000f00 */
[----:B------:R-:W-:Y:S01]  /*0230*/  IMAD.U32 R6, RZ, RZ, UR6 ;  /* 0x00000006ff067e24 */ /* 0x000fe2000f8e00ff */
[----:B------:R-:W1:Y:S01]  /*0240*/  LDCU UR12, c[0x0][0x398] ;  /* 0x00007300ff0c77ac */ /* 0x000e620008000800 */
[----:B------:R-:W-:Y:S02]  /*0250*/  IMAD.U32 R11, RZ, RZ, UR9 ;  /* 0x00000009ff0b7e24 */ /* 0x000fe4000f8e00ff */
[----:B------:R-:W-:Y:S01]  /*0260*/  MOV R9, UR7 ;  /* 0x0000000700097c02 */ /* 0x000fe20008000f00 */
[----:B------:R-:W-:Y:S01]  /*0270*/  UMOV UR6, UR4 ;  /* 0x0000000400067c82 */ /* 0x000fe20008000000 */
[----:B---3--:R-:W-:-:S05]  /*0280*/  UMOV UR7, UR5 ;  /* 0x0000000500077c82 */ /* 0x008fca0008000000 */
.L_x_10:
[----:B0-----:R-:W2:Y:S04]  /*0290*/  LDG.E R20, desc[UR18][R12.64+-0x10] ;  /* 0xfffff0120c147981 */ /* 0x001ea8000c1e1900 */
[----:B------:R-:W3:Y:S01]  /*02a0*/  LDG.E.U16 R0, desc[UR18][R10.64+-0x8] ;  /* 0xfffff8120a007981 */ /* 0x000ee2000c1e1500 */
[----:B------:R-:W-:Y:S01]  /*02b0*/  UIADD3 UR6, UP0, UPT, UR6, -0x8, URZ ;  /* 0xfffffff806067890 */ /* 0x000fe2000ff1e0ff */
[----:B------:R-:W-:-:S03]  /*02c0*/  IMAD.MOV.U32 R8, RZ, RZ, R6 ;  /* 0x000000ffff087224 */ /* 0x000fc600078e0006 */
[----:B------:R-:W-:Y:S02]  /*02d0*/  UIADD3.X UR7, UPT, UPT, UR7, -0x1, URZ, UP0, !UPT ;  /* 0xffffffff07077890 */ /* 0x000fe400087fe4ff */
[----:B------:R-:W-:-:S04]  /*02e0*/  UISETP.NE.U32.AND UP0, UPT, UR6, URZ, UPT ;  /* 0x000000ff0600728c */ /* 0x000fc8000bf05070 */
[----:B------:R-:W-:Y:S01]  /*02f0*/  UISETP.NE.AND.EX UP0, UPT, UR7, URZ, UPT, UP0 ;  /* 0x000000ff0700728c */ /* 0x000fe2000bf05300 */
[----:B--2---:R-:W0:Y:S01]  /*0300*/  MUFU.RCP R4, R20 ;  /* 0x0000001400047308 */ /* 0x004e220000001000 */
[----:B---3--:R-:W-:-:S05]  /*0310*/  HADD2.F32 R0, -RZ, R0.H0_H0 ;  /* 0x20000000ff007230 */ /* 0x008fca0000004100 */
[----:B------:R-:W-:-:S04]  /*0320*/  FADD R3, R20, -R0 ;  /* 0x8000000014037221 */ /* 0x000fc80000000000 */
[----:B------:R-:W2:Y:S01]  /*0330*/  FCHK P0, R3, R20 ;  /* 0x0000001403007302 */ /* 0x000ea20000000000 */
[----:B0-----:R-:W-:-:S04]  /*0340*/  FFMA R5, -R20, R4, 1 ;  /* 0x3f80000014057423 */ /* 0x001fc80000000104 */
[----:B------:R-:W-:-:S04]  /*0350*/  FFMA R4, R4, R5, R4 ;  /* 0x0000000504047223 */ /* 0x000fc80000000004 */
[----:B------:R-:W-:-:S04]  /*0360*/  FFMA R5, R3, R4, RZ ;  /* 0x0000000403057223 */ /* 0x000fc800000000ff */
[----:B------:R-:W-:-:S04]  /*0370*/  FFMA R0, -R20, R5, R3 ;  /* 0x0000000514007223 */ /* 0x000fc80000000103 */
[----:B------:R-:W-:Y:S01]  /*0380*/  FFMA R5, R4, R0, R5 ;  /* 0x0000000004057223 */ /* 0x000fe20000000005 */
[----:B--2--5:R-:W-:Y:S06]  /*0390*/  @!P0 BRA `(.L_x_2) ;  /* 0x0000000000108947 */ /* 0x024fec0003800000 */
[----:B------:R-:W-:Y:S01]  /*03a0*/  MOV R0, R20 ;  /* 0x0000001400007202 */ /* 0x000fe20000000f00 */
[----:B------:R-:W-:Y:S01]  /*03b0*/  IMAD.MOV.U32 R4, RZ, RZ, R3 ;  /* 0x000000ffff047224 */ /* 0x000fe200078e0003 */
[----:B------:R-:W-:-:S07]  /*03c0*/  MOV R6, 0x3e0 ;  /* 0x000003e000067802 */ /* 0x000fce0000000f00 */
[----:B-1----:R-:W-:Y:S05]  /*03d0*/  CALL.REL.NOINC `($__internal_0_$__cuda_sm3x_div_rn_noftz_f32_slowpath) ;  /* 0x0000001c00187944 */ /* 0x002fea0003c00000 */
.L_x_2:
[----:B------:R0:W-:Y:S04]  /*03e0*/  STG.E desc[UR18][R8.64+-0x10], R5 ;  /* 0xfffff00508007986 */ /* 0x0001e8000c101912 */
[----:B------:R-:W2:Y:S04]  /*03f0*/  LDG.E R17, desc[UR18][R12.64+-0xc] ;  /* 0xfffff4120c117981 */ /* 0x000ea8000c1e1900 */
[----:B------:R-:W3:Y:S01]  /*0400*/  LDG.E.U16 R0, desc[UR18][R10.64+-0x6] ;  /* 0xfffffa120a007981 */ /* 0x000ee2000c1e1500 */
[----:B------:R-:W-:-:S13]  /*0410*/  FSETP.GT.AND P1, PT, |R3|, R22, PT ;  /* 0x000000160300720b */ /* 0x000fda0003f24200 */
[----:B------:R4:W5:Y:S04]  /*0420*/  @P1 LDG.E R18, desc[UR18][R12.64+-0x10] ;  /* 0xfffff0120c121981 */ /* 0x000968000c1e1900 */
[----:B------:R4:W5:Y:S01]  /*0430*/  @P1 LDG.E.U16 R19, desc[UR18][R10.64+-0x8] ;  /* 0xfffff8120a131981 */ /* 0x000962000c1e1500 */
[----:B------:R-:W-:Y:S01]  /*0440*/  @P1 FADD R22, |R3|, -RZ ;  /* 0x800000ff03161221 */ /* 0x000fe20000000200 */
[----:B--2---:R-:W2:Y:S01]  /*0450*/  MUFU.RCP R4, R17 ;  /* 0x0000001100047308 */ /* 0x004ea20000001000 */
[----:B---3--:R-:W-:Y:S02]  /*0460*/  HADD2.F32 R0, -RZ, R0.H0_H0 ;  /* 0x20000000ff007230 */ /* 0x008fe40000004100 */
[----:B--2---:R-:W-:-:S04]  /*0470*/  FFMA R7, -R17, R4, 1 ;  /* 0x3f80000011077423 */ /* 0x004fc80000000104 */
[----:B------:R-:W-:Y:S01]  /*0480*/  FFMA R7, R4, R7, R4 ;  /* 0x0000000704077223 */ /* 0x000fe20000000004 */
[----:B------:R-:W-:-:S04]  /*0490*/  FADD R4, R17, -R0 ;  /* 0x8000000011047221 */ /* 0x000fc80000000000 */
[----:B------:R-:W2:Y:S01]  /*04a0*/  FCHK P0, R4, R17 ;  /* 0x0000001104007302 */ /* 0x000ea20000000000 */
[----:B------:R-:W-:-:S04]  /*04b0*/  FFMA R0, R4, R7, RZ ;  /* 0x0000000704007223 */ /* 0x000fc800000000ff */
[----:B0-----:R-:W-:-:S04]  /*04c0*/  FFMA R5, -R17, R0, R4 ;  /* 0x0000000011057223 */ /* 0x001fc80000000104 */
[----:B------:R-:W-:Y:S01]  /*04d0*/  FFMA R5, R7, R5, R0 ;  /* 0x0000000507057223 */ /* 0x000fe20000000000 */
[----:B--2-4-:R-:W-:Y:S06]  /*04e0*/  @!P0 BRA `(.L_x_3) ;  /* 0x00000000000c8947 */ /* 0x014fec0003800000 */
[----:B------:R-:W-:Y:S02]  /*04f0*/  MOV R0, R17 ;  /* 0x0000001100007202 */ /* 0x000fe40000000f00 */
[----:B------:R-:W-:-:S07]  /*0500*/  MOV R6, 0x520 ;  /* 0x0000052000067802 */ /* 0x000fce0000000f00 */
[----:B-1---5:R-:W-:Y:S05]  /*0510*/  CALL.REL.NOINC `($__internal_0_$__cuda_sm3x_div_rn_noftz_f32_slowpath) ;  /* 0x0000001800c87944 */ /* 0x022fea0003c00000 */
.L_x_3:
[----:B------:R0:W-:Y:S04]  /*0520*/  STG.E desc[UR18][R8.64+-0xc], R5 ;  /* 0xfffff40508007986 */ /* 0x0001e8000c101912 */
[----:B------:R-:W2:Y:S04]  /*0530*/  LDG.E R20, desc[UR18][R12.64+-0x8] ;  /* 0xfffff8120c147981 */ /* 0x000ea8000c1e1900 */
[----:B------:R-:W3:Y:S01]  /*0540*/  LDG.E.U16 R0, desc[UR18][R10.64+-0x4] ;  /* 0xfffffc120a007981 */ /* 0x000ee2000c1e1500 */
[----:B------:R-:W-:-:S13]  /*0550*/  FSETP.GT.AND P2, PT, |R4|, R22, PT ;  /* 0x000000160400720b */ /* 0x000fda0003f44200 */
[----:B-----5:R4:W5:Y:S04]  /*0560*/  @P2 LDG.E R18, desc[UR18][R12.64+-0xc] ;  /* 0xfffff4120c122981 */ /* 0x020968000c1e1900 */
[----:B------:R4:W5:Y:S01]  /*0570*/  @P2 LDG.E.U16 R19, desc[UR18][R10.64+-0x6] ;  /* 0xfffffa120a132981 */ /* 0x000962000c1e1500 */
[C---:B-1----:R-:W-:Y:S01]  /*0580*/  FSETP.GT.AND P0, PT, |R4|.reuse, UR12, PT ;  /* 0x0000000c04007c0b */ /* 0x042fe2000bf04200 */
[----:B------:R-:W-:Y:S01]  /*0590*/  @P2 FADD R22, |R4|, -RZ ;  /* 0x800000ff04162221 */ /* 0x000fe20000000200 */
[----:B------:R-:W-:Y:S01]  /*05a0*/  FSETP.GT.AND P1, PT, |R3|, UR12, PT ;  /* 0x0000000c03007c0b */ /* 0x000fe2000bf24200 */
[----:B--2---:R-:W1:Y:S01]  /*05b0*/  MUFU.RCP R6, R20 ;  /* 0x0000001400067308 */ /* 0x004e620000001000 */
[----:B---3--:R-:W-:-:S05]  /*05c0*/  HADD2.F32 R0, -RZ, R0.H0_H0 ;  /* 0x20000000ff007230 */ /* 0x008fca0000004100 */
[----:B------:R-:W-:Y:S01]  /*05d0*/  FADD R3, R20, -R0 ;  /* 0x8000000014037221 */ /* 0x000fe20000000000 */
[----:B------:R-:W-:-:S03]  /*05e0*/  SEL R0, RZ, 0x1, !P0 ;  /* 0x00000001ff007807 */ /* 0x000fc60004000000 */
[----:B------:R-:W2:Y:S01]  /*05f0*/  FCHK P0, R3, R20 ;  /* 0x0000001403007302 */ /* 0x000ea20000000000 */
[----:B-1----:R-:W-:-:S04]  /*0600*/  FFMA R7, -R20, R6, 1 ;  /* 0x3f80000014077423 */ /* 0x002fc80000000106 */
[----:B------:R-:W-:Y:S01]  /*0610*/  FFMA R6, R6, R7, R6 ;  /* 0x0000000706067223 */ /* 0x000fe20000000006 */
[----:B------:R-:W-:-:S03]  /*0620*/  SEL R7, RZ, 0x1, !P1 ;  /* 0x00000001ff077807 */ /* 0x000fc60004800000 */
[----:B0-----:R-:W-:Y:S01]  /*0630*/  FFMA R5, R3, R6, RZ ;  /* 0x0000000603057223 */ /* 0x001fe200000000ff */
[----:B------:R-:W-:-:S03]  /*0640*/  IADD3 R14, P1, P3, R0, R14, R7 ;  /* 0x0000000e000e7210 */ /* 0x000fc60007b3e007 */
[----:B------:R-:W-:Y:S01]  /*0650*/  FFMA R0, -R20, R5, R3 ;  /* 0x0000000514007223 */ /* 0x000fe20000000103 */
[----:B------:R-:W-:-:S03]  /*0660*/  IADD3.X R15, PT, PT, RZ, R15, RZ, P1, P3 ;  /* 0x0000000fff0f7210 */ /* 0x000fc60000fe64ff */
[----:B------:R-:W-:Y:S01]  /*0670*/  FFMA R5, R6, R0, R5 ;  /* 0x0000000006057223 */ /* 0x000fe20000000005 */
[----:B--2-4-:R-:W-:Y:S06]  /*0680*/  @!P0 BRA `(.L_x_4) ;  /* 0x0000000000108947 */ /* 0x014fec0003800000 */
[----:B------:R-:W-:Y:S01]  /*0690*/  IMAD.MOV.U32 R0, RZ, RZ, R20 ;  /* 0x000000ffff007224 */ /* 0x000fe200078e0014 */
[----:B------:R-:W-:Y:S02]  /*06a0*/  MOV R4, R3 ;  /* 0x0000000300047202 */ /* 0x000fe40000000f00 */
[----:B------:R-:W-:-:S07]  /*06b0*/  MOV R6, 0x6d0 ;  /* 0x000006d000067802 */ /* 0x000fce0000000f00 */
[----:B-----5:R-:W-:Y:S05]  /*06c0*/  CALL.REL.NOINC `($__internal_0_$__cuda_sm3x_div_rn_noftz_f32_slowpath) ;  /* 0x00000018005c7944 */ /* 0x020fea0003c00000 */
.L_x_4:
[----:B------:R0:W-:Y:S04]  /*06d0*/  STG.E desc[UR18][R8.64+-0x8], R5 ;  /* 0xfffff80508007986 */ /* 0x0001e8000c101912 */
[----:B------:R-:W2:Y:S04]  /*06e0*/  LDG.E R17, desc[UR18][R12.64+-0x4] ;  /* 0xfffffc120c117981 */ /* 0x000ea8000c1e1900 */
[----:B------:R-:W3:Y:S01]  /*06f0*/  LDG.E.U16 R0, desc[UR18][R10.64+-0x2] ;  /* 0xfffffe120a007981 */ /* 0x000ee2000c1e1500 */
[----:B------:R-:W-:-:S13]  /*0700*/  FSETP.GT.AND P1, PT, |R3|, R22, PT ;  /* 0x000000160300720b */ /* 0x000fda0003f24200 */
[----:B-----5:R1:W5:Y:S04]  /*0710*/  @P1 LDG.E R18, desc[UR18][R12.64+-0x8] ;  /* 0xfffff8120c121981 */ /* 0x020368000c1e1900 */
        /* <DEDUP_REMOVED lines=11> */
[----:B-12---:R-:W-:Y:S06]  /*07d0*/  @!P0 BRA `(.L_x_5) ;  /* 0x00000000000c8947 */ /* 0x006fec0003800000 */
[----:B------:R-:W-:Y:S01]  /*07e0*/  IMAD.MOV.U32 R0, RZ, RZ, R17 ;  /* 0x000000ffff007224 */ /* 0x000fe200078e0011 */
[----:B------:R-:W-:-:S07]  /*07f0*/  MOV R6, 0x810 ;  /* 0x0000081000067802 */ /* 0x000fce0000000f00 */
[----:B-----5:R-:W-:Y:S05]  /*0800*/  CALL.REL.NOINC `($__internal_0_$__cuda_sm3x_div_rn_noftz_f32_slowpath) ;  /* 0x00000018000c7944 */ /* 0x020fea0003c00000 */
.L_x_5:
[----:B------:R0:W-:Y:S04]  /*0810*/  STG.E desc[UR18][R8.64+-0x4], R5 ;  /* 0xfffffc0508007986 */ /* 0x0001e8000c101912 */
[----:B------:R-:W2:Y:S04]  /*0820*/  LDG.E R20, desc[UR18][R12.64] ;  /* 0x000000120c147981 */ /* 0x000ea8000c1e1900 */
[----:B------:R-:W3:Y:S01]  /*0830*/  LDG.E.U16 R0, desc[UR18][R10.64] ;  /* 0x000000120a007981 */ /* 0x000ee2000c1e1500 */
[----:B------:R-:W-:-:S13]  /*0840*/  FSETP.GT.AND P2, PT, |R4|, R22, PT ;  /* 0x000000160400720b */ /* 0x000fda0003f44200 */
[----:B-----5:R1:W5:Y:S04]  /*0850*/  @P2 LDG.E R18, desc[UR18][R12.64+-0x4] ;  /* 0xfffffc120c122981 */ /* 0x020368000c1e1900 */
[----:B------:R1:W5:Y:S01]  /*0860*/  @P2 LDG.E.U16 R19, desc[UR18][R10.64+-0x2] ;  /* 0xfffffe120a132981 */ /* 0x000362000c1e1500 */
[C---:B------:R-:W-:Y:S01]  /*0870*/  FSETP.GT.AND P0, PT, |R4|.reuse, UR12, PT ;  /* 0x0000000c04007c0b */ /* 0x040fe2000bf04200 */
[----:B------:R-:W-:Y:S01]  /*0880*/  @P2 FADD R22, |R4|, -RZ ;  /* 0x800000ff04162221 */ /* 0x000fe20000000200 */
[----:B------:R-:W-:Y:S01]  /*0890*/  FSETP.GT.AND P1, PT, |R3|, UR12, PT ;  /* 0x0000000c03007c0b */ /* 0x000fe2000bf24200 */
[----:B--2---:R-:W2:Y:S01]  /*08a0*/  MUFU.RCP R6, R20 ;  /* 0x0000001400067308 */ /* 0x004ea20000001000 */
[----:B---3--:R-:W-:-:S05]  /*08b0*/  HADD2.F32 R0, -RZ, R0.H0_H0 ;  /* 0x20000000ff007230 */ /* 0x008fca0000004100 */
[----:B------:R-:W-:Y:S01]  /*08c0*/  FADD R3, R20, -R0 ;  /* 0x8000000014037221 */ /* 0x000fe20000000000 */
[----:B------:R-:W-:-:S03]  /*08d0*/  SEL R0, RZ, 0x1, !P0 ;  /* 0x00000001ff007807 */ /* 0x000fc60004000000 */
[----:B------:R-:W3:Y:S01]  /*08e0*/  FCHK P0, R3, R20 ;  /* 0x0000001403007302 */ /* 0x000ee20000000000 */
[----:B--2---:R-:W-:-:S04]  /*08f0*/  FFMA R7, -R20, R6, 1 ;  /* 0x3f80000014077423 */ /* 0x004fc80000000106 */
[----:B------:R-:W-:Y:S01]  /*0900*/  FFMA R6, R6, R7, R6 ;  /* 0x0000000706067223 */ /* 0x000fe20000000006 */
[----:B------:R-:W-:-:S03]  /*0910*/  SEL R7, RZ, 0x1, !P1 ;  /* 0x00000001ff077807 */ /* 0x000fc60004800000 */
[----:B0-----:R-:W-:Y:S01]  /*0920*/  FFMA R5, R3, R6, RZ ;  /* 0x0000000603057223 */ /* 0x001fe200000000ff */
[----:B------:R-:W-:-:S03]  /*0930*/  IADD3 R14, P1, P3, R0, R14, R7 ;  /* 0x0000000e000e7210 */ /* 0x000fc60007b3e007 */
[----:B------:R-:W-:Y:S01]  /*0940*/  FFMA R0, -R20, R5, R3 ;  /* 0x0000000514007223 */ /* 0x000fe20000000103 */
[----:B------:R-:W-:-:S03]  /*0950*/  IADD3.X R15, PT, PT, RZ, R15, RZ, P1, P3 ;  /* 0x0000000fff0f7210 */ /* 0x000fc60000fe64ff */
[----:B------:R-:W-:Y:S01]  /*0960*/  FFMA R5, R6, R0, R5 ;  /* 0x0000000006057223 */ /* 0x000fe20000000005 */
[----:B-1-3--:R-:W-:Y:S06]  /*0970*/  @!P0 BRA `(.L_x_6) ;  /* 0x0000000000108947 */ /* 0x00afec0003800000 */
[----:B------:R-:W-:Y:S01]  /*0980*/  MOV R0, R20 ;  /* 0x0000001400007202 */ /* 0x000fe20000000f00 */
[----:B------:R-:W-:Y:S01]  /*0990*/  IMAD.MOV.U32 R4, RZ, RZ, R3 ;  /* 0x000000ffff047224 */ /* 0x000fe200078e0003 */
[----:B------:R-:W-:-:S07]  /*09a0*/  MOV R6, 0x9c0 ;  /* 0x000009c000067802 */ /* 0x000fce0000000f00 */
[----:B-----5:R-:W-:Y:S05]  /*09b0*/  CALL.REL.NOINC `($__internal_0_$__cuda_sm3x_div_rn_noftz_f32_slowpath) ;  /* 0x0000001400a07944 */ /* 0x020fea0003c00000 */
.L_x_6:
        /* <DEDUP_REMOVED lines=17> */
[----:B------:R-:W-:Y:S02]  /*0ad0*/  MOV R0, R17 ;  /* 0x0000001100007202 */ /* 0x000fe40000000f00 */
[----:B------:R-:W-:-:S07]  /*0ae0*/  MOV R6, 0xb00 ;  /* 0x00000b0000067802 */ /* 0x000fce0000000f00 */
[----:B-----5:R-:W-:Y:S05]  /*0af0*/  CALL.REL.NOINC `($__internal_0_$__cuda_sm3x_div_rn_noftz_f32_slowpath) ;  /* 0x0000001400507944 */ /* 0x020fea0003c00000 */
.L_x_7:
        /* <DEDUP_REMOVED lines=23> */
[----:B------:R-:W-:Y:S01]  /*0c70*/  IMAD.MOV.U32 R0, RZ, RZ, R20 ;  /* 0x000000ffff007224 */ /* 0x000fe200078e0014 */
[----:B------:R-:W-:Y:S02]  /*0c80*/  MOV R4, R3 ;  /* 0x0000000300047202 */ /* 0x000fe40000000f00 */
[----:B------:R-:W-:-:S07]  /*0c90*/  MOV R6, 0xcb0 ;  /* 0x00000cb000067802 */ /* 0x000fce0000000f00 */
[----:B-----5:R-:W-:Y:S05]  /*0ca0*/  CALL.REL.NOINC `($__internal_0_$__cuda_sm3x_div_rn_noftz_f32_slowpath) ;  /* 0x0000001000e47944 */ /* 0x020fea0003c00000 */
.L_x_8:
        /* <DEDUP_REMOVED lines=20> */
.L_x_9:
[C---:B------:R-:W-:Y:S01]  /*0df0*/  FSETP.GT.AND P0, PT, |R4|.reuse, R22, PT ;  /* 0x000000160400720b */ /* 0x040fe20003f04200 */
[----:B------:R0:W-:Y:S01]  /*0e00*/  STG.E desc[UR18][R8.64+0xc], R5 ;  /* 0x00000c0508007986 */ /* 0x0001e2000c101912 */
[----:B------:R-:W-:Y:S02]  /*0e10*/  FSETP.GT.AND P2, PT, |R3|, UR12, PT ;  /* 0x0000000c03007c0b */ /* 0x000fe4000bf44200 */
[----:B------:R-:W-:Y:S02]  /*0e20*/  FSETP.GT.AND P1, PT, |R4|, UR12, PT ;  /* 0x0000000c04007c0b */ /* 0x000fe4000bf24200 */
[----:B------:R-:W-:Y:S02]  /*0e30*/  SEL R3, RZ, 0x1, !P2 ;  /* 0x00000001ff037807 */ /* 0x000fe40005000000 */
[----:B------:R-:W-:Y:S02]  /*0e40*/  SEL R0, RZ, 0x1, !P1 ;  /* 0x00000001ff007807 */ /* 0x000fe40004800000 */
[----:B------:R-:W-:-:S03]  /*0e50*/  IADD3 R6, P5, PT, R8, 0x20, RZ ;  /* 0x0000002008067810 */ /* 0x000fc60007fbe0ff */
[----:B-----5:R1:W5:Y:S01]  /*0e60*/  @P0 LDG.E.U16 R19, desc[UR18][R10.64+0x6] ;  /* 0x000006120a130981 */ /* 0x020362000c1e1500 */
[----:B------:R-:W-:-:S03]  /*0e70*/  IADD3 R14, P1, P2, R0, R14, R3 ;  /* 0x0000000e000e7210 */ /* 0x000fc60007a3e003 */
[----:B------:R2:W5:Y:S01]  /*0e80*/  @P0 LDG.E R18, desc[UR18][R12.64+0xc] ;  /* 0x00000c120c120981 */ /* 0x000562000c1e1900 */
[----:B------:R-:W-:Y:S01]  /*0e90*/  @P0 FADD R22, |R4|, -RZ ;  /* 0x800000ff04160221 */ /* 0x000fe20000000200 */
[----:B-1----:R-:W-:Y:S02]  /*0ea0*/  IADD3 R10, P4, PT, R10, 0x10, RZ ;  /* 0x000000100a0a7810 */ /* 0x002fe40007f9e0ff */
[----:B--2---:R-:W-:-:S03]  /*0eb0*/  IADD3 R12, P3, PT, R12, 0x20, RZ ;  /* 0x000000200c0c7810 */ /* 0x004fc60007f7e0ff */
[----:B------:R-:W-:Y:S01]  /*0ec0*/  IMAD.X R11, RZ, RZ, R11, P4 ;  /* 0x000000ffff0b7224 */ /* 0x000fe200020e060b */
[----:B0-----:R-:W-:Y:S02]  /*0ed0*/  IADD3.X R9, PT, PT, RZ, R9, RZ, P5, !PT ;  /* 0x00000009ff097210 */ /* 0x001fe40002ffe4ff */
[----:B------:R-:W-:Y:S02]  /*0ee0*/  IADD3.X R13, PT, PT, RZ, R13, RZ, P3, !PT ;  /* 0x0000000dff0d7210 */ /* 0x000fe40001ffe4ff */
[----:B------:R-:W-:Y:S01]  /*0ef0*/  IADD3.X R15, PT, PT, RZ, R15, RZ, P1, P2 ;  /* 0x0000000fff0f7210 */ /* 0x000fe20000fe44ff */
[----:B------:R-:W-:Y:S06]  /*0f00*/  BRA.U UP0, `(.L_x_10) ;  /* 0xfffffff100e07547 */ /* 0x000fec000b83ffff */
.L_x_1:
[----:B------:R-:W1:Y:S02]  /*0f10*/  LDCU UR6, c[0x0][0x390] ;  /* 0x00007200ff0677ac */ /* 0x000e640008000800 */
[----:B-1----:R-:W-:-:S04]  /*0f20*/  ULOP3.LUT UR6, UR6, 0x7, URZ, 0xc0, !UPT ;  /* 0x0000000706067892 */ /* 0x002fc8000f8ec0ff */
[----:B------:R-:W-:-:S04]  /*0f30*/  UISETP.NE.U32.AND UP0, UPT, UR6, URZ, UPT ;  /* 0x000000ff0600728c */ /* 0x000fc8000bf05070 */
[----:B------:R-:W-:-:S09]  /*0f40*/  UISETP.NE.AND.EX UP0, UPT, URZ, URZ, UPT, UP0 ;  /* 0x000000ffff00728c */ /* 0x000fd2000bf05300 */
[----:B------:R-:W-:Y:S05]  /*0f50*/  BRA.U !UP0, `(.L_x_11) ;  /* 0x0000000d08bc7547 */ /* 0x000fea000b800000 */
[----:B------:R-:W-:-:S04]  /*0f60*/  UISETP.GE.U32.AND UP0, UPT, UR6, 0x4, UPT ;  /* 0x000000040600788c */ /* 0x000fc8000bf06070 */
[----:B------:R-:W-:-:S09]  /*0f70*/  UISETP.GE.U32.AND.EX UP0, UPT, URZ, URZ, UPT, UP0 ;  /* 0x000000ffff00728c */ /* 0x000fd2000bf06100 */
[----:B------:R-:W-:Y:S05]  /*0f80*/  BRA.U !UP0, `(.L_x_12) ;  /* 0x0000000508c87547 */ /* 0x000fea000b800000 */
[----:B------:R-:W1:Y:S01]  /*0f90*/  LDCU.128 UR12, c[0x0][0x380] ;  /* 0x00007000ff0c77ac */ /* 0x000e620008000c00 */
[----:B------:R-:W-:Y:S02]  /*0fa0*/  USHF.L.U32 UR9, UR4, 0x2, URZ ;  /* 0x0000000204097899 */ /* 0x000fe400080006ff */
[----:B------:R-:W-:Y:S02]  /*0fb0*/  USHF.L.U64.HI UR8, UR4, 0x2, UR5 ;  /* 0x0000000204087899 */ /* 0x000fe40008010205 */
[----:B-1----:R-:W-:-:S04]  /*0fc0*/  UIADD3 UR6, UP0, UPT, UR9, UR12, URZ ;  /* 0x0000000c09067290 */ /* 0x002fc8000ff1e0ff */
[----:B------:R-:W-:Y:S02]  /*0fd0*/  UIADD3.X UR7, UPT, UPT, UR8, UR13, URZ, UP0, !UPT ;  /* 0x0000000d08077290 */ /* 0x000fe400087fe4ff */
[----:B------:R-:W-:Y:S01]  /*0fe0*/  IMAD.U32 R8, RZ, RZ, UR6 ;  /* 0x00000006ff087e24 */ /* 0x000fe2000f8e00ff */
[----:B------:R-:W-:-:S03]  /*0ff0*/  ULEA UR6, UP0, UR4, UR14, 0x1 ;  /* 0x0000000e04067291 */ /* 0x000fc6000f8008ff */
[----:B------:R-:W-:Y:S01]  /*1000*/  MOV R9, UR7 ;  /* 0x0000000700097c02 */ /* 0x000fe20008000f00 */
[----:B------:R-:W-:Y:S02]  /*1010*/  ULEA.HI.X UR7, UR4, UR15, UR5, 0x1, UP0 ;  /* 0x0000000f04077291 */ /* 0x000fe400080f0c05 */
[----:B------:R-:W-:Y:S02]  /*1020*/  IMAD.U32 R10, RZ, RZ, UR6 ;  /* 0x00000006ff0a7e24 */ /* 0x000fe4000f8e00ff */
[----:B0-----:R-:W2:Y:S02]  /*1030*/  LDG.E R6, desc[UR18][R8.64] ;  /* 0x0000001208067981 */ /* 0x001ea4000c1e1900 */
[----:B------:R-:W-:-:S05]  /*1040*/  MOV R11, UR7 ;  /* 0x00000007000b7c02 */ /* 0x000fca0008000f00 */
[----:B------:R-:W3:Y:S01]  /*1050*/  LDG.E.U16 R0, desc[UR18][R10.64] ;  /* 0x000000120a007981 */ /* 0x000ee2000c1e1500 */
[----:B--2---:R-:W0:Y:S01]  /*1060*/  MUFU.RCP R4, R6 ;  /* 0x0000000600047308 */ /* 0x004e220000001000 */
[----:B---3--:R-:W-:-:S05]  /*1070*/  HADD2.F32 R0, -RZ, R0.H0_H0 ;  /* 0x20000000ff007230 */ /* 0x008fca0000004100 */
[----:B------:R-:W-:-:S04]  /*1080*/  FADD R3, R6, -R0 ;  /* 0x8000000006037221 */ /* 0x000fc80000000000 */
[----:B------:R-:W1:Y:S01]  /*1090*/  FCHK P0, R3, R6 ;  /* 0x0000000603007302 */ /* 0x000e620000000000 */
[----:B0-----:R-:W-:-:S04]  /*10a0*/  FFMA R5, -R6, R4, 1 ;  /* 0x3f80000006057423 */ /* 0x001fc80000000104 */
[----:B------:R-:W-:-:S04]  /*10b0*/  FFMA R4, R4, R5, R4 ;  /* 0x0000000504047223 */ /* 0x000fc80000000004 */
[----:B------:R-:W-:-:S04]  /*10c0*/  FFMA R5, R3, R4, RZ ;  /* 0x0000000403057223 */ /* 0x000fc800000000ff */
[----:B------:R-:W-:-:S04]  /*10d0*/  FFMA R0, -R6, R5, R3 ;  /* 0x0000000506007223 */ /* 0x000fc80000000103 */
[----:B------:R-:W-:Y:S01]  /*10e0*/  FFMA R5, R4, R0, R5 ;  /* 0x0000000004057223 */ /* 0x000fe20000000005 */
[----:B-1----:R-:W-:Y:S06]  /*10f0*/  @!P0 BRA `(.L_x_13) ;  /* 0x0000000000108947 */ /* 0x002fec0003800000 */
[----:B------:R-:W-:Y:S01]  /*1100*/  IMAD.MOV.U32 R0, RZ, RZ, R6 ;  /* 0x000000ffff007224 */ /* 0x000fe200078e0006 */
[----:B------:R-:W-:Y:S02]  /*1110*/  MOV R4, R3 ;  /* 0x0000000300047202 */ /* 0x000fe40000000f00 */
[----:B------:R-:W-:-:S07]  /*1120*/  MOV R6, 0x1140 ;  /* 0x0000114000067802 */ /* 0x000fce0000000f00 */
[----:B-----5:R-:W-:Y:S05]  /*1130*/  CALL.REL.NOINC `($__internal_0_$__cuda_sm3x_div_rn_noftz_f32_slowpath) ;  /* 0x0000000c00c07944 */ /* 0x020fea0003c00000 */
.L_x_13:
[----:B------:R-:W0:Y:S02]  /*1140*/  LDCU.64 UR6, c[0x0][0x3a0] ;  /* 0x00007400ff0677ac */ /* 0x000e240008000a00 */
[----:B0-----:R-:W-:-:S04]  /*1150*/  UIADD3 UR6, UP0, UPT, UR9, UR6, URZ ;  /* 0x0000000609067290 */ /* 0x001fc8000ff1e0ff */
[----:B------:R-:W-:Y:S02]  /*1160*/  UIADD3.X UR7, UPT, UPT, UR8, UR7, URZ, UP0, !UPT ;  /* 0x0000000708077290 */ /* 0x000fe400087fe4ff */
[----:B------:R-:W-:-:S04]  /*1170*/  IMAD.U32 R12, RZ, RZ, UR6 ;  /* 0x00000006ff0c7e24 */ /* 0x000fc8000f8e00ff */
[----:B------:R-:W-:-:S05]  /*1180*/  MOV R13, UR7 ;  /* 0x00000007000d7c02 */ /* 0x000fca0008000f00 */
        /* <DEDUP_REMOVED lines=20> */
.L_x_14:
[----:B------:R0:W-:Y:S01]  /*12d0*/  STG.E desc[UR18][R12.64+0x4], R5 ;  /* 0x000004050c007986 */ /* 0x0001e2000c101912 */
[C---:B------:R-:W-:Y:S01]  /*12e0*/  FSETP.GT.AND P2, PT, |R4|.reuse, R22, PT ;  /* 0x000000160400720b */ /* 0x040fe20003f44200 */
[----:B------:R-:W1:Y:S02]  /*12f0*/  LDCU UR6, c[0x0][0x398] ;  /* 0x00007300ff0677ac */ /* 0x000e640008000800 */
[----:B------:R-:W2:Y:S04]  /*1300*/  LDG.E R20, desc[UR18][R8.64+0x8] ;  /* 0x0000081208147981 */ /* 0x000ea8000c1e1900 */
[----:B------:R-:W3:Y:S06]  /*1310*/  LDG.E.U16 R0, desc[UR18][R10.64+0x4] ;  /* 0x000004120a007981 */ /* 0x000eec000c1e1500 */
[----:B-----5:R4:W5:Y:S04]  /*1320*/  @P2 LDG.E R18, desc[UR18][R8.64+0x4] ;  /* 0x0000041208122981 */ /* 0x020968000c1e1900 */
[----:B------:R4:W5:Y:S01]  /*1330*/  @P2 LDG.E.U16 R19, desc[UR18][R10.64+0x2] ;  /* 0x000002120a132981 */ /* 0x000962000c1e1500 */
[C---:B------:R-:W-:Y:S01]  /*1340*/  @P2 FADD R22, |R4|.reuse, -RZ ;  /* 0x800000ff04162221 */ /* 0x040fe20000000200 */
[----:B-1----:R-:W-:-:S02]  /*1350*/  FSETP.GT.AND P0, PT, |R4|, UR6, PT ;  /* 0x0000000604007c0b */ /* 0x002fc4000bf04200 */
        /* <DEDUP_REMOVED lines=15> */
[----:B------:R-:W-:Y:S01]  /*1450*/  MOV R0, R20 ;  /* 0x0000001400007202 */ /* 0x000fe20000000f00 */
[----:B------:R-:W-:Y:S01]  /*1460*/  IMAD.MOV.U32 R4, RZ, RZ, R3 ;  /* 0x000000ffff047224 */ /* 0x000fe200078e0003 */
[----:B------:R-:W-:-:S07]  /*1470*/  MOV R6, 0x1490 ;  /* 0x0000149000067802 */ /* 0x000fce0000000f00 */
[----:B-----5:R-:W-:Y:S05]  /*1480*/  CALL.REL.NOINC `($__internal_0_$__cuda_sm3x_div_rn_noftz_f32_slowpath) ;  /* 0x0000000800ec7944 */ /* 0x020fea0003c00000 */
.L_x_15:
        /* <DEDUP_REMOVED lines=20> */
.L_x_16:
[C---:B------:R-:W-:Y:S01]  /*15d0*/  FSETP.GT.AND P2, PT, |R4|.reuse, R22, PT ;  /* 0x000000160400720b */ /* 0x040fe20003f44200 */
[----:B------:R1:W-:Y:S01]  /*15e0*/  STG.E desc[UR18][R12.64+0xc], R5 ;  /* 0x00000c050c007986 */ /* 0x0003e2000c101912 */
[----:B------:R-:W0:Y:S11]  /*15f0*/  LDCU UR6, c[0x0][0x398] ;  /* 0x00007300ff0677ac */ /* 0x000e360008000800 */
[----:B-----5:R1:W5:Y:S04]  /*1600*/  @P2 LDG.E R18, desc[UR18][R8.64+0xc] ;  /* 0x00000c1208122981 */ /* 0x020368000c1e1900 */
[----:B------:R1:W5:Y:S01]  /*1610*/  @P2 LDG.E.U16 R19, desc[UR18][R10.64+0x6] ;  /* 0x000006120a132981 */ /* 0x000362000c1e1500 */
[----:B------:R-:W-:Y:S01]  /*1620*/  UIADD3 UR4, UP0, UPT, UR4, 0x4, URZ ;  /* 0x0000000404047890 */ /* 0x000fe2000ff1e0ff */
[C---:B------:R-:W-:Y:S01]  /*1630*/  @P2 FADD R22, |R4|.reuse, -RZ ;  /* 0x800000ff04162221 */ /* 0x040fe20000000200 */
[----:B0-----:R-:W-:-:S02]  /*1640*/  FSETP.GT.AND P0, PT, |R4|, UR6, PT ;  /* 0x0000000604007c0b */ /* 0x001fc4000bf04200 */
[----:B------:R-:W-:Y:S01]  /*1650*/  FSETP.GT.AND P1, PT, |R3|, UR6, PT ;  /* 0x0000000603007c0b */ /* 0x000fe2000bf24200 */
[----:B------:R-:W-:Y:S01]  /*1660*/  UIADD3.X UR5, UPT, UPT, URZ, UR5, URZ, UP0, !UPT ;  /* 0x00000005ff057290 */ /* 0x000fe200087fe4ff */
[----:B------:R-:W-:Y:S02]  /*1670*/  SEL R0, RZ, 0x1, !P0 ;  /* 0x00000001ff007807 */ /* 0x000fe40004000000 */
[----:B------:R-:W-:-:S04]  /*1680*/  SEL R3, RZ, 0x1, !P1 ;  /* 0x00000001ff037807 */ /* 0x000fc80004800000 */
[----:B------:R-:W-:-:S04]  /*1690*/  IADD3 R14, P0, P1, R0, R14, R3 ;  /* 0x0000000e000e7210 */ /* 0x000fc8000791e003 */
[----:B-1----:R-:W-:-:S09]  /*16a0*/  IADD3.X R15, PT, PT, RZ, R15, RZ, P0, P1 ;  /* 0x0000000fff0f7210 */ /* 0x002fd200007e24ff */
.L_x_12:
[----:B------:R-:W1:Y:S02]  /*16b0*/  LDCU UR6, c[0x0][0x390] ;  /* 0x00007200ff0677ac */ /* 0x000e640008000800 */
[----:B-1----:R-:W-:-:S04]  /*16c0*/  ULOP3.LUT UR6, UR6, 0x3, URZ, 0xc0, !UPT ;  /* 0x0000000306067892 */ /* 0x002fc8000f8ec0ff */
[----:B------:R-:W-:-:S04]  /*16d0*/  UISETP.NE.U32.AND UP0, UPT, UR6, URZ, UPT ;  /* 0x000000ff0600728c */ /* 0x000fc8000bf05070 */
[----:B------:R-:W-:-:S09]  /*16e0*/  UISETP.NE.AND.EX UP0, UPT, URZ, URZ, UPT, UP0 ;  /* 0x000000ffff00728c */ /* 0x000fd2000bf05300 */
[----:B------:R-:W-:Y:S05]  /*16f0*/  BRA.U !UP0, `(.L_x_11) ;  /* 0x0000000508d47547 */ /* 0x000fea000b800000 */
[----:B------:R-:W-:-:S04]  /*1700*/  UISETP.NE.U32.AND UP0, UPT, UR6, 0x1, UPT ;  /* 0x000000010600788c */ /* 0x000fc8000bf05070 */
[----:B------:R-:W-:-:S09]  /*1710*/  UISETP.NE.AND.EX UP0, UPT, URZ, URZ, UPT, UP0 ;  /* 0x000000ffff00728c */ /* 0x000fd2000bf05300 */
[----:B------:R-:W-:Y:S05]  /*1720*/  BRA.U !UP0, `(.L_x_17) ;  /* 0x0000000508087547 */ /* 0x000fea000b800000 */
[----:B------:R-:W1:Y:S01]  /*1730*/  LDCU.128 UR12, c[0x0][0x380] ;  /* 0x00007000ff0c77ac */ /* 0x000e620008000c00 */
[----:B------:R-:W-:Y:S02]  /*1740*/  USHF.L.U32 UR9, UR4, 0x2, URZ ;  /* 0x0000000204097899 */ /* 0x000fe400080006ff */
[----:B------:R-:W-:Y:S02]  /*1750*/  USHF.L.U64.HI UR8, UR4, 0x2, UR5 ;  /* 0x0000000204087899 */ /* 0x000fe40008010205 */
[----:B-1----:R-:W-:-:S04]  /*1760*/  UIADD3 UR6, UP0, UPT, UR9, UR12, URZ ;  /* 0x0000000c09067290 */ /* 0x002fc8000ff1e0ff */
[----:B------:R-:W-:Y:S02]  /*1770*/  UIADD3.X UR7, UPT, UPT, UR8, UR13, URZ, UP0, !UPT ;  /* 0x0000000d08077290 */ /* 0x000fe400087fe4ff */
[----:B------:R-:W-:Y:S01]  /*1780*/  ULEA UR14, UP0, UR4, UR14, 0x1 ;  /* 0x0000000e040e7291 */ /* 0x000fe2000f8008ff */
[----:B------:R-:W-:-:S03]  /*1790*/  IMAD.U32 R8, RZ, RZ, UR6 ;  /* 0x00000006ff087e24 */ /* 0x000fc6000f8e00ff */
[----:B------:R-:W-:Y:S01]  /*17a0*/  MOV R9, UR7 ;  /* 0x0000000700097c02 */ /* 0x000fe20008000f00 */
[----:B------:R-:W-:Y:S01]  /*17b0*/  ULEA.HI.X UR15, UR4, UR15, UR5, 0x1, UP0 ;  /* 0x0000000f040f7291 */ /* 0x000fe200080f0c05 */
[----:B------:R-:W-:-:S03]  /*17c0*/  IMAD.U32 R10, RZ, RZ, UR14 ;  /* 0x0000000eff0a7e24 */ /* 0x000fc6000f8e00ff */
        /* <DEDUP_REMOVED lines=17> */
.L_x_18:
        /* <DEDUP_REMOVED lines=25> */
.L_x_19:
        /* <DEDUP_REMOVED lines=14> */
.L_x_17:
[----:B------:R-:W1:Y:S02]  /*1b50*/  LDCU UR6, c[0x0][0x390] ;  /* 0x00007200ff0677ac */ /* 0x000e640008000800 */
[----:B-1----:R-:W-:-:S04]  /*1b60*/  ULOP3.LUT UR6, UR6, 0x1, URZ, 0xc0, !UPT ;  /* 0x0000000106067892 */ /* 0x002fc8000f8ec0ff */
[----:B------:R-:W-:-:S04]  /*1b70*/  UISETP.NE.U32.AND UP0, UPT, UR6, 0x1, UPT ;  /* 0x000000010600788c */ /* 0x000fc8000bf05070 */
[----:B------:R-:W-:-:S09]  /*1b80*/  UISETP.NE.U32.AND.EX UP0, UPT, URZ, URZ, UPT, UP0 ;  /* 0x000000ffff00728c */ /* 0x000fd2000bf05100 */
[----:B------:R-:W-:Y:S05]  /*1b90*/  BRA.U UP0, `(.L_x_11) ;  /* 0x0000000100ac7547 */ /* 0x000fea000b800000 */
[----:B------:R-:W1:Y:S01]  /*1ba0*/  LDCU.128 UR12, c[0x0][0x380] ;  /* 0x00007000ff0c77ac */ /* 0x000e620008000c00 */
[----:B------:R-:W-:Y:S02]  /*1bb0*/  USHF.L.U32 UR9, UR4, 0x2, URZ ;  /* 0x0000000204097899 */ /* 0x000fe400080006ff */
[----:B------:R-:W-:Y:S02]  /*1bc0*/  USHF.L.U64.HI UR8, UR4, 0x2, UR5 ;  /* 0x0000000204087899 */ /* 0x000fe40008010205 */
[----:B-1----:R-:W-:-:S04]  /*1bd0*/  UIADD3 UR6, UP0, UPT, UR9, UR12, URZ ;  /* 0x0000000c09067290 */ /* 0x002fc8000ff1e0ff */
[----:B------:R-:W-:Y:S02]  /*1be0*/  UIADD3.X UR7, UPT, UPT, UR8, UR13, URZ, UP0, !UPT ;  /* 0x0000000d08077290 */ /* 0x000fe400087fe4ff */
[----:B------:R-:W-:Y:S01]  /*1bf0*/  MOV R10, UR6 ;  /* 0x00000006000a7c02 */ /* 0x000fe20008000f00 */
[----:B------:R-:W-:-:S03]  /*1c00*/  ULEA UR6, UP0, UR4, UR14, 0x1 ;  /* 0x0000000e04067291 */ /* 0x000fc6000f8008ff */
[----:B------:R-:W-:Y:S01]  /*1c10*/  IMAD.U32 R11, RZ, RZ, UR7 ;  /* 0x00000007ff0b7e24 */ /* 0x000fe2000f8e00ff */
[----:B------:R-:W-:Y:S02]  /*1c20*/  ULEA.HI.X UR4, UR4, UR15, UR5, 0x1, UP0 ;  /* 0x0000000f04047291 */ /* 0x000fe400080f0c05 */
[----:B------:R-:W-:Y:S02]  /*1c30*/  MOV R8, UR6 ;  /* 0x0000000600087c02 */ /* 0x000fe40008000f00 */
[----:B0-----:R-:W2:Y:S02]  /*1c40*/  LDG.E R6, desc[UR18][R10.64] ;  /* 0x000000120a067981 */ /* 0x001ea4000c1e1900 */
[----:B------:R-:W-:-:S05]  /*1c50*/  IMAD.U32 R9, RZ, RZ, UR4 ;  /* 0x00000004ff097e24 */ /* 0x000fca000f8e00ff */
        /* <DEDUP_REMOVED lines=11> */
[----:B------:R-:W-:Y:S01]  /*1d10*/  MOV R0, R6 ;  /* 0x0000000600007202 */ /* 0x000fe20000000f00 */
[----:B------:R-:W-:Y:S01]  /*1d20*/  IMAD.MOV.U32 R4, RZ, RZ, R3 ;  /* 0x000000ffff047224 */ /* 0x000fe200078e0003 */
[----:B------:R-:W-:-:S07]  /*1d30*/  MOV R6, 0x1d50 ;  /* 0x00001d5000067802 */ /* 0x000fce0000000f00 */
[----:B-----5:R-:W-:Y:S05]  /*1d40*/  CALL.REL.NOINC `($__internal_0_$__cuda_sm3x_div_rn_noftz_f32_slowpath) ;  /* 0x0000000000bc7944 */ /* 0x020fea0003c00000 */
[----:B------:R-:W-:-:S07]  /*1d50*/  MOV R7, R5 ;  /* 0x0000000500077202 */ /* 0x000fce0000000f00 */
.L_x_20:
[----:B------:R-:W0:Y:S01]  /*1d60*/  LDCU.64 UR4, c[0x0][0x3a0] ;  /* 0x00007400ff0477ac */ /* 0x000e220008000a00 */
[----:B------:R-:W-:Y:S01]  /*1d70*/  FSETP.GT.AND P1, PT, |R3|, R22, PT ;  /* 0x000000160300720b */ /* 0x000fe20003f24200 */
[----:B0-----:R-:W-:-:S04]  /*1d80*/  UIADD3 UR4, UP0, UPT, UR9, UR4, URZ ;  /* 0x0000000409047290 */ /* 0x001fc8000ff1e0ff */
[----:B------:R-:W-:Y:S02]  /*1d90*/  UIADD3.X UR5, UPT, UPT, UR8, UR5, URZ, UP0, !UPT ;  /* 0x0000000508057290 */ /* 0x000fe400087fe4ff */
[----:B------:R-:W-:-:S04]  /*1da0*/  IMAD.U32 R4, RZ, RZ, UR4 ;  /* 0x00000004ff047e24 */ /* 0x000fc8000f8e00ff */
[----:B------:R-:W-:Y:S01]  /*1db0*/  MOV R5, UR5 ;  /* 0x0000000500057c02 */ /* 0x000fe20008000f00 */
[----:B------:R-:W0:Y:S04]  /*1dc0*/  LDCU UR4, c[0x0][0x398] ;  /* 0x00007300ff0477ac */ /* 0x000e280008000800 */
[----:B------:R1:W-:Y:S04]  /*1dd0*/  STG.E desc[UR18][R4.64], R7 ;  /* 0x0000000704007986 */ /* 0x0003e8000c101912 */
[----:B-----5:R1:W5:Y:S04]  /*1de0*/  @P1 LDG.E R18, desc[UR18][R10.64] ;  /* 0x000000120a121981 */ /* 0x020368000c1e1900 */
[----:B------:R1:W5:Y:S01]  /*1df0*/  @P1 LDG.E.U16 R19, desc[UR18][R8.64] ;  /* 0x0000001208131981 */ /* 0x000362000c1e1500 */
[C---:B------:R-:W-:Y:S01]  /*1e00*/  @P1 FADD R22, |R3|.reuse, -RZ ;  /* 0x800000ff03161221 */ /* 0x040fe20000000200 */
[----:B0-----:R-:W-:-:S04]  /*1e10*/  FSETP.GT.AND P0, PT, |R3|, UR4, PT ;  /* 0x0000000403007c0b */ /* 0x001fc8000bf04200 */
[----:B------:R-:W-:-:S04]  /*1e20*/  SEL R13, RZ, 0x1, !P0 ;  /* 0x00000001ff0d7807 */ /* 0x000fc80004000000 */
[----:B------:R-:W-:-:S05]  /*1e30*/  IADD3 R14, P0, PT, R13, R14, RZ ;  /* 0x0000000e0d0e7210 */ /* 0x000fca0007f1e0ff */
[----:B-1----:R-:W-:-:S08]  /*1e40*/  IMAD.X R15, RZ, RZ, R15, P0 ;  /* 0x000000ffff0f7224 */ /* 0x002fd000000e060f */
.L_x_11:
[----:B------:R-:W1:Y:S02]  /*1e50*/  F2F.F64.F32 R22, R22 ;  /* 0x0000001600167310 */ /* 0x000e640000201800 */
.L_x_0:
[----:B------:R-:W-:Y:S01]  /*1e60*/  MOV R10, R14 ;  /* 0x0000000e000a7202 */ /* 0x000fe20000000f00 */
[----:B------:R-:W-:Y:S01]  /*1e70*/  IMAD.MOV.U32 R11, RZ, RZ, R15 ;  /* 0x000000ffff0b7224 */ /* 0x000fe200078e000f */
[----:B------:R-:W-:Y:S01]  /*1e80*/  MOV R17, 0x0 ;  /* 0x0000000000117802 */ /* 0x000fe20000000f00 */
[----:B------:R-:W2:Y:S01]  /*1e90*/  LDCU.64 UR4, c[0x4][0x20] ;  /* 0x01000400ff0477ac */ /* 0x000ea20008000a00 */
[----:B------:R-:W-:Y:S01]  /*1ea0*/  MOV R6, R16 ;  /* 0x0000001000067202 */ /* 0x000fe20000000f00 */
[----:B------:R-:W-:Y:S01]  /*1eb0*/  IMAD.MOV.U32 R7, RZ, RZ, R2 ;  /* 0x000000ffff077224 */ /* 0x000fe200078e0002 */
[----:B------:R3:W-:Y:S01]  /*1ec0*/  STL.64 [R1], R10 ;  /* 0x0000000a01007387 */ /* 0x0007e20000100a00 */
[----:B------:R3:W4:Y:S01]  /*1ed0*/  LDC.64 R8, c[0x4][R17] ;  /* 0x0100000011087b82 */ /* 0x0007220000000a00 */
[----:B--2---:R-:W-:Y:S01]  /*1ee0*/  MOV R4, UR4 ;  /* 0x0000000400047c02 */ /* 0x004fe20008000f00 */
[----:B---3--:R-:W-:-:S07]  /*1ef0*/  IMAD.U32 R5, RZ, RZ, UR5 ;  /* 0x00000005ff057e24 */ /* 0x008fce000f8e00ff */
[----:B------:R-:W-:-:S07]  /*1f00*/  LEPC R20, `(.L_x_21) ;  /* 0x000000001014794e */ /* 0x000fce0000000000 */
[----:B01--45:R-:W-:Y:S05]  /*1f10*/  CALL.ABS.NOINC R8 ;  /* 0x0000000008007343 */ /* 0x033fea0003c00000 */
.L_x_21:
[----:B------:R-:W-:Y:S01]  /*1f20*/  HADD2.F32 R0, -RZ, R19.H0_H0 ;  /* 0x20000013ff007230 */ /* 0x000fe20000004100 */
[----:B------:R-:W0:Y:S01]  /*1f30*/  F2F.F64.F32 R8, R18 ;  /* 0x0000001200087310 */ /* 0x000e220000201800 */
[----:B------:R-:W-:Y:S01]  /*1f40*/  LOP3.LUT R12, R19, 0xffff, RZ, 0xc0, !PT ;  /* 0x0000ffff130c7812 */ /* 0x000fe200078ec0ff */
[----:B------:R1:W-:Y:S01]  /*1f50*/  STL.64 [R1], R22 ;  /* 0x0000001601007387 */ /* 0x0003e20000100a00 */
[----:B------:R1:W2:Y:S01]  /*1f60*/  LDC.64 R14, c[0x4][R17] ;  /* 0x01000000110e7b82 */ /* 0x0002a20000000a00 */
[----:B------:R-:W3:Y:S01]  /*1f70*/  LDCU.64 UR4, c[0x4][0x38] ;  /* 0x01000700ff0477ac */ /* 0x000ee20008000a00 */
[----:B------:R-:W-:Y:S01]  /*1f80*/  MOV R6, R16 ;  /* 0x0000001000067202 */ /* 0x000fe20000000f00 */
[----:B------:R1:W-:Y:S01]  /*1f90*/  STL [R1+0x10], R18 ;  /* 0x0000101201007387 */ /* 0x0003e20000100800 */
[----:B------:R-:W-:Y:S01]  /*1fa0*/  IMAD.MOV.U32 R7, RZ, RZ, R2 ;  /* 0x000000ffff077224 */ /* 0x000fe200078e0002 */
[----:B------:R-:W4:Y:S02]  /*1fb0*/  F2F.F64.F32 R10, R0 ;  /* 0x00000000000a7310 */ /* 0x000f240000201800 */
[----:B------:R1:W-:Y:S04]  /*1fc0*/  STL [R1+0x20], R12 ;  /* 0x0000200c01007387 */ /* 0x0003e80000100800 */
[----:B0-----:R1:W-:Y:S01]  /*1fd0*/  STL.64 [R1+0x8], R8 ;  /* 0x0000080801007387 */ /* 0x0013e20000100a00 */
[----:B---3--:R-:W-:-:S03]  /*1fe0*/  MOV R4, UR4 ;  /* 0x0000000400047c02 */ /* 0x008fc60008000f00 */
[----:B----4-:R1:W-:Y:S01]  /*1ff0*/  STL.64 [R1+0x18], R10 ;  /* 0x0000180a01007387 */ /* 0x0103e20000100a00 */
[----:B------:R-:W-:-:S07]  /*2000*/  IMAD.U32 R5, RZ, RZ, UR5 ;  /* 0x00000005ff057e24 */ /* 0x000fce000f8e00ff */
[----:B------:R-:W-:-:S07]  /*2010*/  LEPC R20, `(.L_x_22) ;  /* 0x000000001014794e */ /* 0x000fce0000000000 */
[----:B-12---:R-:W-:Y:S05]  /*2020*/  CALL.ABS.NOINC R14 ;  /* 0x000000000e007343 */ /* 0x006fea0003c00000 */
.L_x_22:
[----:B------:R-:W-:Y:S05]  /*2030*/  EXIT ;  /* 0x000000000000794d */ /* 0x000fea0003800000 */
        .weak           $__internal_0_$__cuda_sm3x_div_rn_noftz_f32_slowpath
        .type           $__internal_0_$__cuda_sm3x_div_rn_noftz_f32_slowpath,@function
        .size           $__internal_0_$__cuda_sm3x_div_rn_noftz_f32_slowpath,(.L_x_260 - $__internal_0_$__cuda_sm3x_div_rn_noftz_f32_slowpath)
$__internal_0_$__cuda_sm3x_div_rn_noftz_f32_slowpath:
[----:B------:R-:W-:Y:S02]  /*2040*/  SHF.R.U32.HI R5, RZ, 0x17, R0 ;  /* 0x00000017ff057819 */ /* 0x000fe40000011600 */
[----:B------:R-:W-:Y:S02]  /*2050*/  SHF.R.U32.HI R24, RZ, 0x17, R4 ;  /* 0x00000017ff187819 */ /* 0x000fe40000011604 */
[----:B------:R-:W-:Y:S02]  /*2060*/  LOP3.LUT R5, R5, 0xff, RZ, 0xc0, !PT ;  /* 0x000000ff05057812 */ /* 0x000fe400078ec0ff */
[----:B------:R-:W-:Y:S02]  /*2070*/  LOP3.LUT R24, R24, 0xff, RZ, 0xc0, !PT ;  /* 0x000000ff18187812 */ /* 0x000fe400078ec0ff */
[----:B------:R-:W-:Y:S02]  /*2080*/  IADD3 R20, PT, PT, R5, -0x1, RZ ;  /* 0xffffffff05147810 */ /* 0x000fe40007ffe0ff */
[----:B------:R-:W-:Y:S01]  /*2090*/  MOV R17, R4 ;  /* 0x0000000400117202 */ /* 0x000fe20000000f00 */
[----:B------:R-:W-:Y:S01]  /*20a0*/  VIADD R21, R24, 0xffffffff ;  /* 0xffffffff18157836 */ /* 0x000fe20000000000 */
[----:B------:R-:W-:-:S04]  /*20b0*/  ISETP.GT.U32.AND P0, PT, R20, 0xfd, PT ;  /* 0x000000fd1400780c */ /* 0x000fc80003f04070 */
[----:B------:R-:W-:-:S13]  /*20c0*/  ISETP.GT.U32.OR P0, PT, R21, 0xfd, P0 ;  /* 0x000000fd1500780c */ /* 0x000fda0000704470 */
[----:B------:R-:W-:Y:S01]  /*20d0*/  @!P0 IMAD.MOV.U32 R7, RZ, RZ, RZ ;  /* 0x000000ffff078224 */ /* 0x000fe200078e00ff */
[----:B------:R-:W-:Y:S06]  /*20e0*/  @!P0 BRA `(.L_x_23) ;  /* 0x00000000005c8947 */ /* 0x000fec0003800000 */
[----:B------:R-:W-:Y:S02]  /*20f0*/  FSETP.GTU.FTZ.AND P0, PT, |R4|, +INF , PT ;  /* 0x7f8000000400780b */ /* 0x000fe40003f1c200 */
[----:B------:R-:W-:-:S04]  /*2100*/  FSETP.GTU.FTZ.AND P1, PT, |R0|, +INF , PT ;  /* 0x7f8000000000780b */ /* 0x000fc80003f3c200 */
[----:B------:R-:W-:-:S13]  /*2110*/  PLOP3.LUT P0, PT, P0, P1, PT, 0xf8, 0x8f ;  /* 0x00000000008f781c */ /* 0x000fda0000703f70 */
[----:B------:R-:W-:Y:S05]  /*2120*/  @P0 BRA `(.L_x_24) ;  /* 0x0000000400440947 */ /* 0x000fea0003800000 */
[----:B------:R-:W-:-:S13]  /*2130*/  LOP3.LUT P0, RZ, R0, 0x7fffffff, R17, 0xc8, !PT ;  /* 0x7fffffff00ff7812 */ /* 0x000fda000780c811 */
[----:B------:R-:W-:Y:S05]  /*2140*/  @!P0 BRA `(.L_x_25) ;  /* 0x0000000400348947 */ /* 0x000fea0003800000 */
[----:B------:R-:W-:Y:S02]  /*2150*/  FSETP.NEU.FTZ.AND P0, PT, |R4|, +INF , PT ;  /* 0x7f8000000400780b */ /* 0x000fe40003f1d200 */
[----:B------:R-:W-:Y:S02]  /*2160*/  FSETP.NEU.FTZ.AND P2, PT, |R0|, +INF , PT ;  /* 0x7f8000000000780b */ /* 0x000fe40003f5d200 */
[----:B------:R-:W-:-:S11]  /*2170*/  FSETP.NEU.FTZ.AND P1, PT, |R4|, +INF , PT ;  /* 0x7f8000000400780b */ /* 0x000fd60003f3d200 */
[----:B------:R-:W-:Y:S05]  /*2180*/  @!P2 BRA !P0, `(.L_x_25) ;  /* 0x000000040024a947 */ /* 0x000fea0004000000 */
[----:B------:R-:W-:-:S04]  /*2190*/  LOP3.LUT P0, RZ, R17, 0x7fffffff, RZ, 0xc0, !PT ;  /* 0x7fffffff11ff7812 */ /* 0x000fc8000780c0ff */
[----:B------:R-:W-:-:S13]  /*21a0*/  PLOP3.LUT P0, PT, P2, P0, PT, 0x2f, 0xf2 ;  /* 0x0000000000f2781c */ /* 0x000fda0001700577 */
[----:B------:R-:W-:Y:S05]  /*21b0*/  @P0 BRA `(.L_x_26) ;  /* 0x0000000400100947 */ /* 0x000fea0003800000 */
[----:B------:R-:W-:-:S04]  /*21c0*/  LOP3.LUT P0, RZ, R0, 0x7fffffff, RZ, 0xc0, !PT ;  /* 0x7fffffff00ff7812 */ /* 0x000fc8000780c0ff */
[----:B------:R-:W-:-:S13]  /*21d0*/  PLOP3.LUT P0, PT, P1, P0, PT, 0x2f, 0xf2 ;  /* 0x0000000000f2781c */ /* 0x000fda0000f00577 */
[----:B------:R-:W-:Y:S05]  /*21e0*/  @P0 BRA `(.L_x_27) ;  /* 0x0000000000f80947 */ /* 0x000fea0003800000 */
[----:B------:R-:W-:Y:S02]  /*21f0*/  ISETP.GE.AND P0, PT, R21, RZ, PT ;  /* 0x000000ff1500720c */ /* 0x000fe40003f06270 */
[----:B------:R-:W-:-:S11]  /*2200*/  ISETP.GE.AND P1, PT, R20, RZ, PT ;  /* 0x000000ff1400720c */ /* 0x000fd60003f26270 */
[----:B------:R-:W-:Y:S01]  /*2210*/  @P0 MOV R7, RZ ;  /* 0x000000ff00070202 */ /* 0x000fe20000000f00 */
[----:B------:R-:W-:Y:S02]  /*2220*/  @!P0 IMAD.MOV.U32 R7, RZ, RZ, -0x40 ;  /* 0xffffffc0ff078424 */ /* 0x000fe400078e00ff */
[----:B------:R-:W-:Y:S01]  /*2230*/  @!P0 FFMA R17, R4, 1.84467440737095516160e+19, RZ ;  /* 0x5f80000004118823 */ /* 0x000fe200000000ff */
[----:B------:R-:W-:Y:S02]  /*2240*/  @!P1 FFMA R0, R0, 1.84467440737095516160e+19, RZ ;  /* 0x5f80000000009823 */ /* 0x000fe400000000ff */
[----:B------:R-:W-:-:S07]  /*2250*/  @!P1 IADD3 R7, PT, PT, R7, 0x40, RZ ;  /* 0x0000004007079810 */ /* 0x000fce0007ffe0ff */
.L_x_23:
[----:B------:R-:W-:Y:S02]  /*2260*/  LEA R21, R5, 0xc0800000, 0x17 ;  /* 0xc080000005157811 */ /* 0x000fe400078eb8ff */
[----:B------:R-:W-:-:S03]  /*2270*/  IADD3 R24, PT, PT, R24, -0x7f, RZ ;  /* 0xffffff8118187810 */ /* 0x000fc60007ffe0ff */
[----:B------:R-:W-:Y:S02]  /*2280*/  IMAD.IADD R23, R0, 0x1, -R21 ;  /* 0x0000000100177824 */ /* 0x000fe400078e0a15 */
[C---:B------:R-:W-:Y:S01]  /*2290*/  IMAD R0, R24.reuse, -0x800000, R17 ;  /* 0xff80000018007824 */ /* 0x040fe200078e0211 */
[----:B------:R-:W-:Y:S01]  /*22a0*/  IADD3 R24, PT, PT, R24, 0x7f, -R5 ;  /* 0x0000007f18187810 */ /* 0x000fe20007ffe805 */
[----:B------:R-:W0:Y:S01]  /*22b0*/  MUFU.RCP R20, R23 ;  /* 0x0000001700147308 */ /* 0x000e220000001000 */
[----:B------:R-:W-:-:S03]  /*22c0*/  FADD.FTZ R21, -R23, -RZ ;  /* 0x800000ff17157221 */ /* 0x000fc60000010100 */
[----:B------:R-:W-:Y:S02]  /*22d0*/  IMAD.IADD R7, R24, 0x1, R7 ;  /* 0x0000000118077824 */ /* 0x000fe400078e0207 */
[----:B0-----:R-:W-:-:S04]  /*22e0*/  FFMA R25, R20, R21, 1 ;  /* 0x3f80000014197423 */ /* 0x001fc80000000015 */
[----:B------:R-:W-:-:S04]  /*22f0*/  FFMA R17, R20, R25, R20 ;  /* 0x0000001914117223 */ /* 0x000fc80000000014 */
[----:B------:R-:W-:-:S04]  /*2300*/  FFMA R20, R0, R17, RZ ;  /* 0x0000001100147223 */ /* 0x000fc800000000ff */
[----:B------:R-:W-:-:S04]  /*2310*/  FFMA R25, R21, R20, R0 ;  /* 0x0000001415197223 */ /* 0x000fc80000000000 */
[----:B------:R-:W-:-:S04]  /*2320*/  FFMA R20, R17, R25, R20 ;  /* 0x0000001911147223 */ /* 0x000fc80000000014 */
[----:B------:R-:W-:-:S04]  /*2330*/  FFMA R21, R21, R20, R0 ;  /* 0x0000001415157223 */ /* 0x000fc80000000000 */
[----:B------:R-:W-:-:S05]  /*2340*/  FFMA R0, R17, R21, R20 ;  /* 0x0000001511007223 */ /* 0x000fca0000000014 */
[----:B------:R-:W-:-:S04]  /*2350*/  SHF.R.U32.HI R5, RZ, 0x17, R0 ;  /* 0x00000017ff057819 */ /* 0x000fc80000011600 */
[----:B------:R-:W-:-:S04]  /*2360*/  LOP3.LUT R24, R5, 0xff, RZ, 0xc0, !PT ;  /* 0x000000ff05187812 */ /* 0x000fc800078ec0ff */
[----:B------:R-:W-:-:S05]  /*2370*/  IADD3 R5, PT, PT, R24, R7, RZ ;  /* 0x0000000718057210 */ /* 0x000fca0007ffe0ff */
[----:B------:R-:W-:-:S05]  /*2380*/  VIADD R23, R5, 0xffffffff ;  /* 0xffffffff05177836 */ /* 0x000fca0000000000 */
[----:B------:R-:W-:-:S13]  /*2390*/  ISETP.GE.U32.AND P0, PT, R23, 0xfe, PT ;  /* 0x000000fe1700780c */ /* 0x000fda0003f06070 */
[----:B------:R-:W-:Y:S05]  /*23a0*/  @!P0 BRA `(.L_x_28) ;  /* 0x0000000000808947 */ /* 0x000fea0003800000 */
[----:B------:R-:W-:-:S13]  /*23b0*/  ISETP.GT.AND P0, PT, R5, 0xfe, PT ;  /* 0x000000fe0500780c */ /* 0x000fda0003f04270 */
[----:B------:R-:W-:Y:S05]  /*23c0*/  @P0 BRA `(.L_x_29) ;  /* 0x00000000006c0947 */ /* 0x000fea0003800000 */
[----:B------:R-:W-:-:S13]  /*23d0*/  ISETP.GE.AND P0, PT, R5, 0x1, PT ;  /* 0x000000010500780c */ /* 0x000fda0003f06270 */
[----:B------:R-:W-:Y:S05]  /*23e0*/  @P0 BRA `(.L_x_30) ;  /* 0x0000000000980947 */ /* 0x000fea0003800000 */
[----:B------:R-:W-:Y:S02]  /*23f0*/  ISETP.GE.AND P0, PT, R5, -0x18, PT ;  /* 0xffffffe80500780c */ /* 0x000fe40003f06270 */
[----:B------:R-:W-:-:S11]  /*2400*/  LOP3.LUT R0, R0, 0x80000000, RZ, 0xc0, !PT ;  /* 0x8000000000007812 */ /* 0x000fd600078ec0ff */
[----:B------:R-:W-:Y:S05]  /*2410*/  @!P0 BRA `(.L_x_30) ;  /* 0x00000000008c8947 */ /* 0x000fea0003800000 */
[-CC-:B------:R-:W-:Y:S01]  /*2420*/  FFMA.RZ R23, R17, R21.reuse, R20.reuse ;  /* 0x0000001511177223 */ /* 0x180fe2000000c014 */
[----:B------:R-:W-:Y:S01]  /*2430*/  IADD3 R24, PT, PT, R5, 0x20, RZ ;  /* 0x0000002005187810 */ /* 0x000fe20007ffe0ff */
[CCC-:B------:R-:W-:Y:S01]  /*2440*/  FFMA.RP R7, R17.reuse, R21.reuse, R20.reuse ;  /* 0x0000001511077223 */ /* 0x1c0fe20000008014 */
[----:B------:R-:W-:Y:S01]  /*2450*/  FFMA.RM R20, R17, R21, R20 ;  /* 0x0000001511147223 */ /* 0x000fe20000004014 */
[----:B------:R-:W-:Y:S02]  /*2460*/  ISETP.NE.AND P2, PT, R5, RZ, PT ;  /* 0x000000ff0500720c */ /* 0x000fe40003f45270 */
[----:B------:R-:W-:Y:S02]  /*2470*/  LOP3.LUT R23, R23, 0x7fffff, RZ, 0xc0, !PT ;  /* 0x007fffff17177812 */ /* 0x000fe400078ec0ff */
[----:B------:R-:W-:Y:S01]  /*2480*/  ISETP.NE.AND P1, PT, R5, RZ, PT ;  /* 0x000000ff0500720c */ /* 0x000fe20003f25270 */
[----:B------:R-:W-:Y:S01]  /*2490*/  IMAD.MOV R5, RZ, RZ, -R5 ;  /* 0x000000ffff057224 */ /* 0x000fe200078e0a05 */
[----:B------:R-:W-:-:S02]  /*24a0*/  LOP3.LUT R23, R23, 0x800000, RZ, 0xfc, !PT ;  /* 0x0080000017177812 */ /* 0x000fc400078efcff */
[----:B------:R-:W-:Y:S02]  /*24b0*/  FSETP.NEU.FTZ.AND P0, PT, R7, R20, PT ;  /* 0x000000140700720b */ /* 0x000fe40003f1d000 */
[----:B------:R-:W-:Y:S02]  /*24c0*/  SHF.L.U32 R24, R23, R24, RZ ;  /* 0x0000001817187219 */ /* 0x000fe400000006ff */
[----:B------:R-:W-:Y:S02]  /*24d0*/  SEL R20, R5, RZ, P2 ;  /* 0x000000ff05147207 */ /* 0x000fe40001000000 */
[----:B------:R-:W-:Y:S02]  /*24e0*/  ISETP.NE.AND P1, PT, R24, RZ, P1 ;  /* 0x000000ff1800720c */ /* 0x000fe40000f25270 */
[----:B------:R-:W-:Y:S02]  /*24f0*/  SHF.R.U32.HI R20, RZ, R20, R23 ;  /* 0x00000014ff147219 */ /* 0x000fe40000011617 */
[----:B------:R-:W-:-:S02]  /*2500*/  PLOP3.LUT P0, PT, P0, P1, PT, 0xf8, 0x8f ;  /* 0x00000000008f781c */ /* 0x000fc40000703f70 */
[----:B------:R-:W-:Y:S02]  /*2510*/  SHF.R.U32.HI R24, RZ, 0x1, R20 ;  /* 0x00000001ff187819 */ /* 0x000fe40000011614 */
[----:B------:R-:W-:-:S04]  /*2520*/  SEL R5, RZ, 0x1, !P0 ;  /* 0x00000001ff057807 */ /* 0x000fc80004000000 */
[----:B------:R-:W-:-:S04]  /*2530*/  LOP3.LUT R5, R5, 0x1, R24, 0xf8, !PT ;  /* 0x0000000105057812 */ /* 0x000fc800078ef818 */
[----:B------:R-:W-:-:S04]  /*2540*/  LOP3.LUT R5, R5, R20, RZ, 0xc0, !PT ;  /* 0x0000001405057212 */ /* 0x000fc800078ec0ff */
[----:B------:R-:W-:-:S04]  /*2550*/  IADD3 R5, PT, PT, R24, R5, RZ ;  /* 0x0000000518057210 */ /* 0x000fc80007ffe0ff */
[----:B------:R-:W-:Y:S01]  /*2560*/  LOP3.LUT R0, R5, R0, RZ, 0xfc, !PT ;  /* 0x0000000005007212 */ /* 0x000fe200078efcff */
[----:B------:R-:W-:Y:S06]  /*2570*/  BRA `(.L_x_30) ;  /* 0x0000000000347947 */ /* 0x000fec0003800000 */
.L_x_29:
[----:B------:R-:W-:-:S04]  /*2580*/  LOP3.LUT R0, R0, 0x80000000, RZ, 0xc0, !PT ;  /* 0x8000000000007812 */ /* 0x000fc800078ec0ff */
[----:B------:R-:W-:Y:S01]  /*2590*/  LOP3.LUT R0, R0, 0x7f800000, RZ, 0xfc, !PT ;  /* 0x7f80000000007812 */ /* 0x000fe200078efcff */
[----:B------:R-:W-:Y:S06]  /*25a0*/  BRA `(.L_x_30) ;  /* 0x0000000000287947 */ /* 0x000fec0003800000 */
.L_x_28:
[----:B------:R-:W-:Y:S01]  /*25b0*/  IMAD R0, R7, 0x800000, R0 ;  /* 0x0080000007007824 */ /* 0x000fe200078e0200 */
[----:B------:R-:W-:Y:S06]  /*25c0*/  BRA `(.L_x_30) ;  /* 0x0000000000207947 */ /* 0x000fec0003800000 */
.L_x_27:
[----:B------:R-:W-:-:S04]  /*25d0*/  LOP3.LUT R0, R0, 0x80000000, R17, 0x48, !PT ;  /* 0x8000000000007812 */ /* 0x000fc800078e4811 */
[----:B------:R-:W-:Y:S01]  /*25e0*/  LOP3.LUT R0, R0, 0x7f800000, RZ, 0xfc, !PT ;  /* 0x7f80000000007812 */ /* 0x000fe200078efcff */
[----:B------:R-:W-:Y:S06]  /*25f0*/  BRA `(.L_x_30) ;  /* 0x0000000000147947 */ /* 0x000fec0003800000 */
.L_x_26:
[----:B------:R-:W-:Y:S01]  /*2600*/  LOP3.LUT R0, R0, 0x80000000, R17, 0x48, !PT ;  /* 0x8000000000007812 */ /* 0x000fe200078e4811 */
[----:B------:R-:W-:Y:S06]  /*2610*/  BRA `(.L_x_30) ;  /* 0x00000000000c7947 */ /* 0x000fec0003800000 */
.L_x_25:
[----:B------:R-:W0:Y:S01]  /*2620*/  MUFU.RSQ R0, -QNAN ;  /* 0xffc0000000007908 */ /* 0x000e220000001400 */
[----:B------:R-:W-:Y:S05]  /*2630*/  BRA `(.L_x_30) ;  /* 0x0000000000047947 */ /* 0x000fea0003800000 */
.L_x_24:
[----:B------:R-:W-:-:S07]  /*2640*/  FADD.FTZ R0, R4, R0 ;  /* 0x0000000004007221 */ /* 0x000fce0000010000 */
.L_x_30:
[----:B------:R-:W-:Y:S01]  /*2650*/  IMAD.MOV.U32 R7, RZ, RZ, 0x0 ;  /* 0x00000000ff077424 */ /* 0x000fe200078e00ff */
[----:B0-----:R-:W-:-:S03]  /*2660*/  MOV R5, R0 ;  /* 0x0000000000057202 */ /* 0x001fc60000000f00 */
[----:B------:R-:W-:Y:S05]  /*2670*/  RET.REL.NODEC R6 `(_Z13checkEqualityPfP6__halfmfS_) ;  /* 0xffffffd806607950 */ /* 0x000fea0003c3ffff */
.L_x_31:
[----:B------:R-:W-:-:S00]  /*2680*/  BRA `(.L_x_31) ;  /* 0xfffffffc00fc7947 */ /* 0x000fc0000383ffff */
[----:B------:R-:W-:-:S00]  /*2690*/  NOP ;  /* 0x0000000000007918 */ /* 0x000fc00000000000 */
        /* <DEDUP_REMOVED lines=14> */
.L_x_260:


//--------------------- .text._Z13checkEqualityPfS_mfS_ --------------------------
	.section	.text._Z13checkEqualityPfS_mfS_,"ax",@progbits
	.align	128
        .global         _Z13checkEqualityPfS_mfS_
        .type           _Z13checkEqualityPfS_mfS_,@function
        .size           _Z13checkEqualityPfS_mfS_,(.L_x_261 - _Z13checkEqualityPfS_mfS_)
        .other          _Z13checkEqualityPfS_mfS_,@"STO_CUDA_ENTRY STV_DEFAULT"
_Z13checkEqualityPfS_mfS_:
.text._Z13checkEqualityPfS_mfS_:
[----:B------:R-:W0:Y:S01]  /*0000*/  LDC R1, c[0x0][0x37c] ;  /* 0x0000df00ff017b82 */ /* 0x000e220000000800 */
[----:B------:R-:W1:Y:S01]  /*0010*/  LDCU.64 UR6, c[0x0][0x390] ;  /* 0x00007200ff0677ac */ /* 0x000e620008000a00 */
[----:B0-----:R-:W-:Y:S02]  /*0020*/  VIADD R1, R1, 0xffffffd8 ;  /* 0xffffffd801017836 */ /* 0x001fe40000000000 */
[----:B------:R-:W-:Y:S02]  /*0030*/  HFMA2 R20, -RZ, RZ, 0, 0 ;  /* 0x00000000ff147431 */ /* 0x000fe400000001ff */
[----:B------:R-:W-:Y:S01]  /*0040*/  IMAD.MOV.U32 R5, RZ, RZ, RZ ;  /* 0x000000ffff057224 */ /* 0x000fe200078e00ff */
[----:B------:R-:W0:Y:S01]  /*0050*/  LDCU UR4, c[0x0][0x2f8] ;  /* 0x00005f00ff0477ac */ /* 0x000e220008000800 */
[----:B------:R-:W-:Y:S01]  /*0060*/  CS2R R24, SRZ ;  /* 0x0000000000187805 */ /* 0x000fe2000001ff00 */
[----:B------:R-:W2:Y:S01]  /*0070*/  LDCU UR5, c[0x0][0x2fc] ;  /* 0x00005f80ff0577ac */ /* 0x000ea20008000800 */
[----:B-1----:R-:W-:-:S04]  /*0080*/  UISETP.NE.U32.AND UP0, UPT, UR6, URZ, UPT ;  /* 0x000000ff0600728c */ /* 0x002fc8000bf05070 */
[----:B------:R-:W-:Y:S01]  /*0090*/  UISETP.NE.AND.EX UP0, UPT, UR7, URZ, UPT, UP0 ;  /* 0x000000ff0700728c */ /* 0x000fe2000bf05300 */
[----:B0-----:R-:W-:-:S05]  /*00a0*/  IADD3 R16, P0, PT, R1, UR4, RZ ;  /* 0x0000000401107c10 */ /* 0x001fca000ff1e0ff */
[----:B--2---:R-:W-:-:S03]  /*00b0*/  IMAD.X R2, RZ, RZ, UR5, P0 ;  /* 0x00000005ff027e24 */ /* 0x004fc600080e06ff */
[----:B------:R-:W-:Y:S05]  /*00c0*/  BRA.U !UP0, `(.L_x_32) ;  /* 0x0000001d08507547 */ /* 0x000fea000b800000 */
[----:B------:R-:W-:Y:S01]  /*00d0*/  UISETP.GE.U32.AND UP0, UPT, UR6, 0x8, UPT ;  /* 0x000000080600788c */ /* 0x000fe2000bf06070 */
[----:B------:R-:W-:Y:S01]  /*00e0*/  IMAD.MOV.U32 R24, RZ, RZ, RZ ;  /* 0x000000ffff187224 */ /* 0x000fe200078e00ff */
[----:B------:R-:W-:Y:S01]  /*00f0*/  MOV R5, RZ ;  /* 0x000000ff00057202 */ /* 0x000fe20000000f00 */
[----:B------:R-:W-:Y:S01]  /*0100*/  IMAD.MOV.U32 R20, RZ, RZ, RZ ;  /* 0x000000ffff147224 */ /* 0x000fe200078e00ff */
[----:B------:R-:W-:Y:S01]  /*0110*/  UISETP.GE.U32.AND.EX UP0, UPT, UR7, URZ, UPT, UP0 ;  /* 0x000000ff0700728c */ /* 0x000fe2000bf06100 */
[----:B------:R-:W0:Y:S01]  /*0120*/  LDCU.64 UR18, c[0x0][0x358] ;  /* 0x00006b00ff1277ac */ /* 0x000e220008000a00 */
[----:B------:R-:W-:Y:S01]  /*0130*/  UMOV UR4, URZ ;  /* 0x000000ff00047c82 */ /* 0x000fe20008000000 */
[----:B------:R-:W-:-:S06]  /*0140*/  UMOV UR5, URZ ;  /* 0x000000ff00057c82 */ /* 0x000fcc0008000000 */
[----:B------:R-:W-:Y:S05]  /*0150*/  BRA.U !UP0, `(.L_x_33) ;  /* 0x0000000d08687547 */ /* 0x000fea000b800000 */
[----:B------:R-:W1:Y:S01]  /*0160*/  LDCU.128 UR12, c[0x0][0x380] ;  /* 0x00007000ff0c77ac */ /* 0x000e620008000c00 */
[----:B------:R-:W-:Y:S02]  /*0170*/  HFMA2 R20, -RZ, RZ, 0, 0 ;  /* 0x00000000ff147431 */ /* 0x000fe400000001ff */
[----:B------:R-:W-:Y:S01]  /*0180*/  IMAD.MOV.U32 R5, RZ, RZ, RZ ;  /* 0x000000ffff057224 */ /* 0x000fe200078e00ff */
[----:B------:R-:W2:Y:S01]  /*0190*/  LDCU.64 UR16, c[0x0][0x3a0] ;  /* 0x00007400ff1077ac */ /* 0x000ea20008000a00 */
[----:B------:R-:W-:Y:S01]  /*01a0*/  IMAD.MOV.U32 R24, RZ, RZ, RZ ;  /* 0x000000ffff187224 */ /* 0x000fe200078e00ff */
[----:B------:R-:W3:Y:S01]  /*01b0*/  LDCU UR5, c[0x0][0x394] ;  /* 0x00007280ff0577ac */ /* 0x000ee20008000800 */
[----:B------:R-:W-:Y:S02]  /*01c0*/  ULOP3.LUT UR4, UR6, 0xfffffff8, URZ, 0xc0, !UPT ;  /* 0xfffffff806047892 */ /* 0x000fe4000f8ec0ff */
[----:B-1----:R-:W-:Y:S02]  /*01d0*/  UIADD3 UR10, UP0, UPT, UR12, 0x10, URZ ;  /* 0x000000100c0a7890 */ /* 0x002fe4000ff1e0ff */
[----:B------:R-:W-:-:S02]  /*01e0*/  UIADD3 UR8, UP1, UPT, UR14, 0x10, URZ ;  /* 0x000000100e087890 */ /* 0x000fc4000ff3e0ff */
[----:B------:R-:W-:Y:S02]  /*01f0*/  UIADD3.X UR11, UPT, UPT, URZ, UR13, URZ, UP0, !UPT ;  /* 0x0000000dff0b7290 */ /* 0x000fe400087fe4ff */
[----:B--2---:R-:W-:Y:S01]  /*0200*/  UIADD3 UR6, UP0, UPT, UR16, 0x10, URZ ;  /* 0x0000001010067890 */ /* 0x004fe2000ff1e0ff */
[----:B------:R-:W-:Y:S01]  /*0210*/  IMAD.U32 R12, RZ, RZ, UR10 ;  /* 0x0000000aff0c7e24 */ /* 0x000fe2000f8e00ff */
[----:B------:R-:W-:Y:S01]  /*0220*/  UIADD3.X UR9, UPT, UPT, URZ, UR15, URZ, UP1, !UPT ;  /* 0x0000000fff097290 */ /* 0x000fe20008ffe4ff */
[----:B------:R-:W-:Y:S01]  /*0230*/  MOV R10, UR8 ;  /* 0x00000008000a7c02 */ /* 0x000fe20008000f00 */
[----:B------:R-:W-:Y:S01]  /*0240*/  UIADD3.X UR7, UPT, UPT, URZ, UR17, URZ, UP0, !UPT ;  /* 0x00000011ff077290 */ /* 0x000fe200087fe4ff */
[----:B------:R-:W-:Y:S01]  /*0250*/  IMAD.U32 R13, RZ, RZ, UR11 ;  /* 0x0000000bff0d7e24 */ /* 0x000fe2000f8e00ff */
[----:B------:R-:W1:Y:S01]  /*0260*/  LDCU UR12, c[0x0][0x398] ;  /* 0x00007300ff0c77ac */ /* 0x000e620008000800 */
[----:B------:R-:W-:Y:S01]  /*0270*/  IMAD.U32 R6, RZ, RZ, UR6 ;  /* 0x00000006ff067e24 */ /* 0x000fe2000f8e00ff */
[----:B------:R-:W-:-:S02]  /*0280*/  MOV R11, UR9 ;  /* 0x00000009000b7c02 */ /* 0x000fc40008000f00 */
[----:B------:R-:W-:Y:S01]  /*0290*/  IMAD.U32 R9, RZ, RZ, UR7 ;  /* 0x00000007ff097e24 */ /* 0x000fe2000f8e00ff */
[----:B------:R-:W-:Y:S01]  /*02a0*/  UMOV UR6, UR4 ;  /* 0x0000000400067c82 */ /* 0x000fe20008000000 */
[----:B---3--:R-:W-:-:S05]  /*02b0*/  UMOV UR7, UR5 ;  /* 0x0000000500077c82 */ /* 0x008fca0008000000 */
.L_x_42:
[----:B0-----:R-:W2:Y:S04]  /*02c0*/  LDG.E R14, desc[UR18][R12.64+-0x10] ;  /* 0xfffff0120c0e7981 */ /* 0x001ea8000c1e1900 */
[----:B------:R-:W3:Y:S01]  /*02d0*/  LDG.E R3, desc[UR18][R10.64+-0x10] ;  /* 0xfffff0120a037981 */ /* 0x000ee2000c1e1900 */
[----:B------:R-:W-:Y:S01]  /*02e0*/  UIADD3 UR6, UP0, UPT, UR6, -0x8, URZ ;  /* 0xfffffff806067890 */ /* 0x000fe2000ff1e0ff */
[----:B------:R-:W-:-:S03]  /*02f0*/  IMAD.MOV.U32 R8, RZ, RZ, R6 ;  /* 0x000000ffff087224 */ /* 0x000fc600078e0006 */
[----:B------:R-:W-:Y:S02]  /*0300*/  UIADD3.X UR7, UPT, UPT, UR7, -0x1, URZ, UP0, !UPT ;  /* 0xffffffff07077890 */ /* 0x000fe400087fe4ff */
[----:B------:R-:W-:-:S04]  /*0310*/  UISETP.NE.U32.AND UP0, UPT, UR6, URZ, UPT ;  /* 0x000000ff0600728c */ /* 0x000fc8000bf05070 */
[----:B------:R-:W-:Y:S01]  /*0320*/  UISETP.NE.AND.EX UP0, UPT, UR7, URZ, UPT, UP0 ;  /* 0x000000ff0700728c */ /* 0x000fe2000bf05300 */
[----:B--2---:R-:W0:Y:S01]  /*0330*/  MUFU.RCP R0, R14 ;  /* 0x0000000e00007308 */ /* 0x004e220000001000 */
[----:B---3--:R-:W-:-:S07]  /*0340*/  FADD R3, R14, -R3 ;  /* 0x800000030e037221 */ /* 0x008fce0000000000 */
        /* <DEDUP_REMOVED lines=10> */
[----:B-1----:R-:W-:Y:S05]  /*03f0*/  CALL.REL.NOINC `($__internal_1_$__cuda_sm3x_div_rn_noftz_f32_slowpath) ;  /* 0x0000001800f47944 */ /* 0x002fea0003c00000 */
[----:B------:R-:W-:-:S07]  /*0400*/  IMAD.MOV.U32 R7, RZ, RZ, R15 ;  /* 0x000000ffff077224 */ /* 0x000fce00078e000f */
.L_x_34:
[----:B------:R0:W-:Y:S04]  /*0410*/  STG.E desc[UR18][R8.64+-0x10], R7 ;  /* 0xfffff00708007986 */ /* 0x0001e8000c101912 */
[----:B------:R-:W2:Y:S04]  /*0420*/  LDG.E R17, desc[UR18][R12.64+-0xc] ;  /* 0xfffff4120c117981 */ /* 0x000ea8000c1e1900 */
[----:B------:R-:W3:Y:S01]  /*0430*/  LDG.E R4, desc[UR18][R10.64+-0xc] ;  /* 0xfffff4120a047981 */ /* 0x000ee2000c1e1900 */
[----:B------:R-:W-:-:S13]  /*0440*/  FSETP.GT.AND P1, PT, |R3|, R24, PT ;  /* 0x000000180300720b */ /* 0x000fda0003f24200 */
[----:B------:R0:W5:Y:S04]  /*0450*/  @P1 LDG.E R22, desc[UR18][R12.64+-0x10] ;  /* 0xfffff0120c161981 */ /* 0x000168000c1e1900 */
[----:B------:R0:W5:Y:S01]  /*0460*/  @P1 LDG.E R18, desc[UR18][R10.64+-0x10] ;  /* 0xfffff0120a121981 */ /* 0x000162000c1e1900 */
[----:B------:R-:W-:Y:S01]  /*0470*/  @P1 FADD R24, |R3|, -RZ ;  /* 0x800000ff03181221 */ /* 0x000fe20000000200 */
[----:B--2---:R-:W2:Y:S01]  /*0480*/  MUFU.RCP R0, R17 ;  /* 0x0000001100007308 */ /* 0x004ea20000001000 */
[----:B---3--:R-:W-:-:S07]  /*0490*/  FADD R4, R17, -R4 ;  /* 0x8000000411047221 */ /* 0x008fce0000000000 */
[----:B------:R-:W3:Y:S01]  /*04a0*/  FCHK P0, R4, R17 ;  /* 0x0000001104007302 */ /* 0x000ee20000000000 */
[----:B--2---:R-:W-:-:S04]  /*04b0*/  FFMA R15, -R17, R0, 1 ;  /* 0x3f800000110f7423 */ /* 0x004fc80000000100 */
[----:B------:R-:W-:-:S04]  /*04c0*/  FFMA R15, R0, R15, R0 ;  /* 0x0000000f000f7223 */ /* 0x000fc80000000000 */
[----:B------:R-:W-:-:S04]  /*04d0*/  FFMA R0, R4, R15, RZ ;  /* 0x0000000f04007223 */ /* 0x000fc800000000ff */
[----:B------:R-:W-:-:S04]  /*04e0*/  FFMA R6, -R17, R0, R4 ;  /* 0x0000000011067223 */ /* 0x000fc80000000104 */
[----:B------:R-:W-:Y:S01]  /*04f0*/  FFMA R15, R15, R6, R0 ;  /* 0x000000060f0f7223 */ /* 0x000fe20000000000 */
[----:B0--3--:R-:W-:Y:S06]  /*0500*/  @!P0 BRA `(.L_x_35) ;  /* 0x00000000000c8947 */ /* 0x009fec0003800000 */
[----:B------:R-:W-:Y:S02]  /*0510*/  MOV R0, R17 ;  /* 0x0000001100007202 */ /* 0x000fe40000000f00 */
[----:B------:R-:W-:-:S07]  /*0520*/  MOV R6, 0x540 ;  /* 0x0000054000067802 */ /* 0x000fce0000000f00 */
[----:B-1---5:R-:W-:Y:S05]  /*0530*/  CALL.REL.NOINC `($__internal_1_$__cuda_sm3x_div_rn_noftz_f32_slowpath) ;  /* 0x0000001800a47944 */ /* 0x022fea0003c00000 */
.L_x_35:
[----:B------:R0:W-:Y:S04]  /*0540*/  STG.E desc[UR18][R8.64+-0xc], R15 ;  /* 0xfffff40f08007986 */ /* 0x0001e8000c101912 */
[----:B------:R-:W2:Y:S04]  /*0550*/  LDG.E R26, desc[UR18][R12.64+-0x8] ;  /* 0xfffff8120c1a7981 */ /* 0x000ea8000c1e1900 */
[----:B------:R-:W3:Y:S01]  /*0560*/  LDG.E R0, desc[UR18][R10.64+-0x8] ;  /* 0xfffff8120a007981 */ /* 0x000ee2000c1e1900 */
[----:B------:R-:W-:-:S13]  /*0570*/  FSETP.GT.AND P2, PT, |R4|, R24, PT ;  /* 0x000000180400720b */ /* 0x000fda0003f44200 */
[----:B-----5:R0:W5:Y:S04]  /*0580*/  @P2 LDG.E R22, desc[UR18][R12.64+-0xc] ;  /* 0xfffff4120c162981 */ /* 0x020168000c1e1900 */
[----:B------:R0:W5:Y:S01]  /*0590*/  @P2 LDG.E R18, desc[UR18][R10.64+-0xc] ;  /* 0xfffff4120a122981 */ /* 0x000162000c1e1900 */
[C---:B-1----:R-:W-:Y:S01]  /*05a0*/  FSETP.GT.AND P0, PT, |R4|.reuse, UR12, PT ;  /* 0x0000000c04007c0b */ /* 0x042fe2000bf04200 */
[----:B------:R-:W-:Y:S01]  /*05b0*/  @P2 FADD R24, |R4|, -RZ ;  /* 0x800000ff04182221 */ /* 0x000fe20000000200 */
[----:B------:R-:W-:Y:S02]  /*05c0*/  FSETP.GT.AND P1, PT, |R3|, UR12, PT ;  /* 0x0000000c03007c0b */ /* 0x000fe4000bf24200 */
[----:B------:R-:W-:Y:S01]  /*05d0*/  SEL R14, RZ, 0x1, !P0 ;  /* 0x00000001ff0e7807 */ /* 0x000fe20004000000 */
[----:B--2---:R-:W1:Y:S01]  /*05e0*/  MUFU.RCP R6, R26 ;  /* 0x0000001a00067308 */ /* 0x004e620000001000 */
[----:B---3--:R-:W-:Y:S01]  /*05f0*/  FADD R3, R26, -R0 ;  /* 0x800000001a037221 */ /* 0x008fe20000000000 */
[----:B------:R-:W-:-:S06]  /*0600*/  SEL R0, RZ, 0x1, !P1 ;  /* 0x00000001ff007807 */ /* 0x000fcc0004800000 */
[----:B------:R-:W2:Y:S01]  /*0610*/  FCHK P0, R3, R26 ;  /* 0x0000001a03007302 */ /* 0x000ea20000000000 */
[----:B------:R-:W-:-:S04]  /*0620*/  IADD3 R5, P1, P3, R14, R5, R0 ;  /* 0x000000050e057210 */ /* 0x000fc80007b3e000 */
[----:B------:R-:W-:Y:S01]  /*0630*/  IADD3.X R20, PT, PT, RZ, R20, RZ, P1, P3 ;  /* 0x00000014ff147210 */ /* 0x000fe20000fe64ff */
[----:B-1----:R-:W-:-:S04]  /*0640*/  FFMA R7, -R26, R6, 1 ;  /* 0x3f8000001a077423 */ /* 0x002fc80000000106 */
[----:B------:R-:W-:-:S04]  /*0650*/  FFMA R6, R6, R7, R6 ;  /* 0x0000000706067223 */ /* 0x000fc80000000006 */
[----:B------:R-:W-:-:S04]  /*0660*/  FFMA R7, R3, R6, RZ ;  /* 0x0000000603077223 */ /* 0x000fc800000000ff */
[----:B------:R-:W-:-:S04]  /*0670*/  FFMA R0, -R26, R7, R3 ;  /* 0x000000071a007223 */ /* 0x000fc80000000103 */
[----:B------:R-:W-:Y:S01]  /*0680*/  FFMA R7, R6, R0, R7 ;  /* 0x0000000006077223 */ /* 0x000fe20000000007 */
[----:B0-2---:R-:W-:Y:S06]  /*0690*/  @!P0 BRA `(.L_x_36) ;  /* 0x0000000000148947 */ /* 0x005fec0003800000 */
[----:B------:R-:W-:Y:S01]  /*06a0*/  IMAD.MOV.U32 R0, RZ, RZ, R26 ;  /* 0x000000ffff007224 */ /* 0x000fe200078e001a */
[----:B------:R-:W-:Y:S01]  /*06b0*/  MOV R6, 0x6e0 ;  /* 0x000006e000067802 */ /* 0x000fe20000000f00 */
[----:B------:R-:W-:-:S07]  /*06c0*/  IMAD.MOV.U32 R4, RZ, RZ, R3 ;  /* 0x000000ffff047224 */ /* 0x000fce00078e0003 */
[----:B-----5:R-:W-:Y:S05]  /*06d0*/  CALL.REL.NOINC `($__internal_1_$__cuda_sm3x_div_rn_noftz_f32_slowpath) ;  /* 0x00000018003c7944 */ /* 0x020fea0003c00000 */
[----:B------:R-:W-:-:S07]  /*06e0*/  MOV R7, R15 ;  /* 0x0000000f00077202 */ /* 0x000fce0000000f00 */
.L_x_36:
[----:B------:R0:W-:Y:S04]  /*06f0*/  STG.E desc[UR18][R8.64+-0x8], R7 ;  /* 0xfffff80708007986 */ /* 0x0001e8000c101912 */
[----:B------:R-:W2:Y:S04]  /*0700*/  LDG.E R17, desc[UR18][R12.64+-0x4] ;  /* 0xfffffc120c117981 */ /* 0x000ea8000c1e1900 */
[----:B------:R-:W3:Y:S01]  /*0710*/  LDG.E R4, desc[UR18][R10.64+-0x4] ;  /* 0xfffffc120a047981 */ /* 0x000ee2000c1e1900 */
[----:B------:R-:W-:-:S13]  /*0720*/  FSETP.GT.AND P1, PT, |R3|, R24, PT ;  /* 0x000000180300720b */ /* 0x000fda0003f24200 */
[----:B-----5:R0:W5:Y:S04]  /*0730*/  @P1 LDG.E R22, desc[UR18][R12.64+-0x8] ;  /* 0xfffff8120c161981 */ /* 0x020168000c1e1900 */
[----:B------:R0:W5:Y:S01]  /*0740*/  @P1 LDG.E R18, desc[UR18][R10.64+-0x8] ;  /* 0xfffff8120a121981 */ /* 0x000162000c1e1900 */
[----:B------:R-:W-:Y:S01]  /*0750*/  @P1 FADD R24, |R3|, -RZ ;  /* 0x800000ff03181221 */ /* 0x000fe20000000200 */
[----:B--2---:R-:W1:Y:S01]  /*0760*/  MUFU.RCP R0, R17 ;  /* 0x0000001100007308 */ /* 0x004e620000001000 */
[----:B---3--:R-:W-:-:S07]  /*0770*/  FADD R4, R17, -R4 ;  /* 0x8000000411047221 */ /* 0x008fce0000000000 */
[----:B------:R-:W2:Y:S01]  /*0780*/  FCHK P0, R4, R17 ;  /* 0x0000001104007302 */ /* 0x000ea20000000000 */
[----:B-1----:R-:W-:-:S04]  /*0790*/  FFMA R15, -R17, R0, 1 ;  /* 0x3f800000110f7423 */ /* 0x002fc80000000100 */
[----:B------:R-:W-:-:S04]  /*07a0*/  FFMA R15, R0, R15, R0 ;  /* 0x0000000f000f7223 */ /* 0x000fc80000000000 */
[----:B------:R-:W-:-:S04]  /*07b0*/  FFMA R0, R4, R15, RZ ;  /* 0x0000000f04007223 */ /* 0x000fc800000000ff */
[----:B------:R-:W-:-:S04]  /*07c0*/  FFMA R6, -R17, R0, R4 ;  /* 0x0000000011067223 */ /* 0x000fc80000000104 */
[----:B------:R-:W-:Y:S01]  /*07d0*/  FFMA R15, R15, R6, R0 ;  /* 0x000000060f0f7223 */ /* 0x000fe20000000000 */
[----:B0-2---:R-:W-:Y:S06]  /*07e0*/  @!P0 BRA `(.L_x_37) ;  /* 0x00000000000c8947 */ /* 0x005fec0003800000 */
[----:B------:R-:W-:Y:S01]  /*07f0*/  IMAD.MOV.U32 R0, RZ, RZ, R17 ;  /* 0x000000ffff007224 */ /* 0x000fe200078e0011 */
[----:B------:R-:W-:-:S07]  /*0800*/  MOV R6, 0x820 ;  /* 0x0000082000067802 */ /* 0x000fce0000000f00 */
[----:B-----5:R-:W-:Y:S05]  /*0810*/  CALL.REL.NOINC `($__internal_1_$__cuda_sm3x_div_rn_noftz_f32_slowpath) ;  /* 0x0000001400ec7944 */ /* 0x020fea0003c00000 */
.L_x_37:
[----:B------:R0:W-:Y:S04]  /*0820*/  STG.E desc[UR18][R8.64+-0x4], R15 ;  /* 0xfffffc0f08007986 */ /* 0x0001e8000c101912 */
[----:B------:R-:W2:Y:S04]  /*0830*/  LDG.E R26, desc[UR18][R12.64] ;  /* 0x000000120c1a7981 */ /* 0x000ea8000c1e1900 */
[----:B------:R-:W3:Y:S01]  /*0840*/  LDG.E R0, desc[UR18][R10.64] ;  /* 0x000000120a007981 */ /* 0x000ee2000c1e1900 */
[----:B------:R-:W-:-:S13]  /*0850*/  FSETP.GT.AND P2, PT, |R4|, R24, PT ;  /* 0x000000180400720b */ /* 0x000fda0003f44200 */
[----:B-----5:R0:W5:Y:S04]  /*0860*/  @P2 LDG.E R22, desc[UR18][R12.64+-0x4] ;  /* 0xfffffc120c162981 */ /* 0x020168000c1e1900 */
[----:B------:R0:W5:Y:S01]  /*0870*/  @P2 LDG.E R18, desc[UR18][R10.64+-0x4] ;  /* 0xfffffc120a122981 */ /* 0x000162000c1e1900 */
[C---:B------:R-:W-:Y:S01]  /*0880*/  FSETP.GT.AND P0, PT, |R4|.reuse, UR12, PT ;  /* 0x0000000c04007c0b */ /* 0x040fe2000bf04200 */
        /* <DEDUP_REMOVED lines=15> */
[----:B------:R-:W-:Y:S01]  /*0980*/  MOV R0, R26 ;  /* 0x0000001a00007202 */ /* 0x000fe20000000f00 */
[----:B------:R-:W-:Y:S01]  /*0990*/  IMAD.MOV.U32 R4, RZ, RZ, R3 ;  /* 0x000000ffff047224 */ /* 0x000fe200078e0003 */
[----:B------:R-:W-:-:S07]  /*09a0*/  MOV R6, 0x9c0 ;  /* 0x000009c000067802 */ /* 0x000fce0000000f00 */
[----:B-----5:R-:W-:Y:S05]  /*09b0*/  CALL.REL.NOINC `($__internal_1_$__cuda_sm3x_div_rn_noftz_f32_slowpath) ;  /* 0x0000001400847944 */ /* 0x020fea0003c00000 */
[----:B------:R-:W-:-:S07]  /*09c0*/  MOV R7, R15 ;  /* 0x0000000f00077202 */ /* 0x000fce0000000f00 */
.L_x_38:
        /* <DEDUP_REMOVED lines=19> */
.L_x_39:
        /* <DEDUP_REMOVED lines=27> */
.L_x_40:
        /* <DEDUP_REMOVED lines=19> */
.L_x_41:
[C---:B------:R-:W-:Y:S01]  /*0de0*/  FSETP.GT.AND P0, PT, |R4|.reuse, R24, PT ;  /* 0x000000180400720b */ /* 0x040fe20003f04200 */
[----:B------:R0:W-:Y:S01]  /*0df0*/  STG.E desc[UR18][R8.64+0xc], R15 ;  /* 0x00000c0f08007986 */ /* 0x0001e2000c101912 */
[----:B------:R-:W-:Y:S02]  /*0e00*/  FSETP.GT.AND P2, PT, |R3|, UR12, PT ;  /* 0x0000000c03007c0b */ /* 0x000fe4000bf44200 */
[----:B------:R-:W-:Y:S02]  /*0e10*/  FSETP.GT.AND P1, PT, |R4|, UR12, PT ;  /* 0x0000000c04007c0b */ /* 0x000fe4000bf24200 */
[----:B------:R-:W-:Y:S02]  /*0e20*/  SEL R0, RZ, 0x1, !P2 ;  /* 0x00000001ff007807 */ /* 0x000fe40005000000 */
[----:B------:R-:W-:Y:S02]  /*0e30*/  SEL R3, RZ, 0x1, !P1 ;  /* 0x00000001ff037807 */ /* 0x000fe40004800000 */
[----:B------:R-:W-:-:S03]  /*0e40*/  IADD3 R6, P5, PT, R8, 0x20, RZ ;  /* 0x0000002008067810 */ /* 0x000fc60007fbe0ff */
[----:B-----5:R1:W5:Y:S01]  /*0e50*/  @P0 LDG.E R18, desc[UR18][R10.64+0xc] ;  /* 0x00000c120a120981 */ /* 0x020362000c1e1900 */
        /* <DEDUP_REMOVED lines=10> */
.L_x_33:
        /* <DEDUP_REMOVED lines=14> */
[----:B------:R-:W-:-:S03]  /*0fe0*/  UIADD3 UR6, UP0, UPT, UR9, UR14, URZ ;  /* 0x0000000e09067290 */ /* 0x000fc6000ff1e0ff */
[----:B------:R-:W-:Y:S01]  /*0ff0*/  MOV R9, UR7 ;  /* 0x0000000700097c02 */ /* 0x000fe20008000f00 */
[----:B------:R-:W-:-:S04]  /*1000*/  UIADD3.X UR7, UPT, UPT, UR8, UR15, URZ, UP0, !UPT ;  /* 0x0000000f08077290 */ /* 0x000fc800087fe4ff */
[----:B0-----:R-:W2:Y:S01]  /*1010*/  LDG.E R6, desc[UR18][R8.64] ;  /* 0x0000001208067981 */ /* 0x001ea2000c1e1900 */
[----:B------:R-:W-:Y:S01]  /*1020*/  IMAD.U32 R10, RZ, RZ, UR6 ;  /* 0x00000006ff0a7e24 */ /* 0x000fe2000f8e00ff */
[----:B------:R-:W-:-:S05]  /*1030*/  MOV R11, UR7 ;  /* 0x00000007000b7c02 */ /* 0x000fca0008000f00 */
[----:B------:R-:W3:Y:S01]  /*1040*/  LDG.E R3, desc[UR18][R10.64] ;  /* 0x000000120a037981 */ /* 0x000ee2000c1e1900 */
[----:B--2---:R-:W0:Y:S01]  /*1050*/  MUFU.RCP R0, R6 ;  /* 0x0000000600007308 */ /* 0x004e220000001000 */
[----:B---3--:R-:W-:-:S07]  /*1060*/  FADD R3, R6, -R3 ;  /* 0x8000000306037221 */ /* 0x008fce0000000000 */
        /* <DEDUP_REMOVED lines=10> */
[----:B-----5:R-:W-:Y:S05]  /*1110*/  CALL.REL.NOINC `($__internal_1_$__cuda_sm3x_div_rn_noftz_f32_slowpath) ;  /* 0x0000000c00ac7944 */ /* 0x020fea0003c00000 */
[----:B------:R-:W-:-:S07]  /*1120*/  IMAD.MOV.U32 R7, RZ, RZ, R15 ;  /* 0x000000ffff077224 */ /* 0x000fce00078e000f */
.L_x_45:
[----:B------:R-:W0:Y:S02]  /*1130*/  LDCU.64 UR6, c[0x0][0x3a0] ;  /* 0x00007400ff0677ac */ /* 0x000e240008000a00 */
[----:B0-----:R-:W-:-:S04]  /*1140*/  UIADD3 UR6, UP0, UPT, UR9, UR6, URZ ;  /* 0x0000000609067290 */ /* 0x001fc8000ff1e0ff */
[----:B------:R-:W-:Y:S02]  /*1150*/  UIADD3.X UR7, UPT, UPT, UR8, UR7, URZ, UP0, !UPT ;  /* 0x0000000708077290 */ /* 0x000fe400087fe4ff */
[----:B------:R-:W-:-:S04]  /*1160*/  MOV R12, UR6 ;  /* 0x00000006000c7c02 */ /* 0x000fc80008000f00 */
[----:B------:R-:W-:-:S05]  /*1170*/  IMAD.U32 R13, RZ, RZ, UR7 ;  /* 0x00000007ff0d7e24 */ /* 0x000fca000f8e00ff */
        /* <DEDUP_REMOVED lines=16> */
[----:B------:R-:W-:Y:S02]  /*1280*/  MOV R0, R17 ;  /* 0x0000001100007202 */ /* 0x000fe40000000f00 */
[----:B------:R-:W-:-:S07]  /*1290*/  MOV R6, 0x12b0 ;  /* 0x000012b000067802 */ /* 0x000fce0000000f00 */
[----:B-----5:R-:W-:Y:S05]  /*12a0*/  CALL.REL.NOINC `($__internal_1_$__cuda_sm3x_div_rn_noftz_f32_slowpath) ;  /* 0x0000000c00487944 */ /* 0x020fea0003c00000 */
.L_x_46:
[----:B------:R0:W-:Y:S01]  /*12b0*/  STG.E desc[UR18][R12.64+0x4], R15 ;  /* 0x0000040f0c007986 */ /* 0x0001e2000c101912 */
[C---:B------:R-:W-:Y:S01]  /*12c0*/  FSETP.GT.AND P2, PT, |R4|.reuse, R24, PT ;  /* 0x000000180400720b */ /* 0x040fe20003f44200 */
[----:B------:R-:W1:Y:S02]  /*12d0*/  LDCU UR6, c[0x0][0x398] ;  /* 0x00007300ff0677ac */ /* 0x000e640008000800 */
[----:B------:R-:W2:Y:S04]  /*12e0*/  LDG.E R26, desc[UR18][R8.64+0x8] ;  /* 0x00000812081a7981 */ /* 0x000ea8000c1e1900 */
[----:B------:R-:W3:Y:S06]  /*12f0*/  LDG.E R0, desc[UR18][R10.64+0x8] ;  /* 0x000008120a007981 */ /* 0x000eec000c1e1900 */
[----:B-----5:R0:W5:Y:S04]  /*1300*/  @P2 LDG.E R22, desc[UR18][R8.64+0x4] ;  /* 0x0000041208162981 */ /* 0x020168000c1e1900 */
[----:B------:R0:W5:Y:S01]  /*1310*/  @P2 LDG.E R18, desc[UR18][R10.64+0x4] ;  /* 0x000004120a122981 */ /* 0x000162000c1e1900 */
[C---:B------:R-:W-:Y:S01]  /*1320*/  @P2 FADD R24, |R4|.reuse, -RZ ;  /* 0x800000ff04182221 */ /* 0x040fe20000000200 */
[----:B-1----:R-:W-:-:S02]  /*1330*/  FSETP.GT.AND P0, PT, |R4|, UR6, PT ;  /* 0x0000000604007c0b */ /* 0x002fc4000bf04200 */
        /* <DEDUP_REMOVED lines=15> */
[----:B------:R-:W-:Y:S02]  /*1430*/  MOV R4, R3 ;  /* 0x0000000300047202 */ /* 0x000fe40000000f00 */
[----:B------:R-:W-:-:S07]  /*1440*/  MOV R6, 0x1460 ;  /* 0x0000146000067802 */ /* 0x000fce0000000f00 */
[----:B-----5:R-:W-:Y:S05]  /*1450*/  CALL.REL.NOINC `($__internal_1_$__cuda_sm3x_div_rn_noftz_f32_slowpath) ;  /* 0x0000000800dc7944 */ /* 0x020fea0003c00000 */
[----:B------:R-:W-:-:S07]  /*1460*/  IMAD.MOV.U32 R7, RZ, RZ, R15 ;  /* 0x000000ffff077224 */ /* 0x000fce00078e000f */
.L_x_47:
        /* <DEDUP_REMOVED lines=19> */
.L_x_48:
[C---:B------:R-:W-:Y:S01]  /*15a0*/  FSETP.GT.AND P2, PT, |R4|.reuse, R24, PT ;  /* 0x000000180400720b */ /* 0x040fe20003f44200 */
[----:B------:R1:W-:Y:S01]  /*15b0*/  STG.E desc[UR18][R12.64+0xc], R15 ;  /* 0x00000c0f0c007986 */ /* 0x0003e2000c101912 */
[----:B------:R-:W0:Y:S11]  /*15c0*/  LDCU UR6, c[0x0][0x398] ;  /* 0x00007300ff0677ac */ /* 0x000e360008000800 */
[----:B-----5:R1:W5:Y:S04]  /*15d0*/  @P2 LDG.E R22, desc[UR18][R8.64+0xc] ;  /* 0x00000c1208162981 */ /* 0x020368000c1e1900 */
[----:B------:R1:W5:Y:S01]  /*15e0*/  @P2 LDG.E R18, desc[UR18][R10.64+0xc] ;  /* 0x00000c120a122981 */ /* 0x000362000c1e1900 */
        /* <DEDUP_REMOVED lines=9> */
.L_x_44:
        /* <DEDUP_REMOVED lines=35> */
.L_x_50:
        /* <DEDUP_REMOVED lines=24> */
.L_x_51:
        /* <DEDUP_REMOVED lines=14> */
.L_x_49:
        /* <DEDUP_REMOVED lines=32> */
.L_x_52:
[----:B------:R-:W0:Y:S01]  /*1d10*/  LDCU.64 UR4, c[0x0][0x3a0] ;  /* 0x00007400ff0477ac */ /* 0x000e220008000a00 */
[----:B------:R-:W-:Y:S01]  /*1d20*/  FSETP.GT.AND P1, PT, |R3|, R24, PT ;  /* 0x000000180300720b */ /* 0x000fe20003f24200 */
[----:B0-----:R-:W-:-:S04]  /*1d30*/  UIADD3 UR4, UP0, UPT, UR7, UR4, URZ ;  /* 0x0000000407047290 */ /* 0x001fc8000ff1e0ff */
[----:B------:R-:W-:Y:S02]  /*1d40*/  UIADD3.X UR5, UPT, UPT, UR6, UR5, URZ, UP0, !UPT ;  /* 0x0000000506057290 */ /* 0x000fe400087fe4ff */
[----:B------:R-:W-:-:S04]  /*1d50*/  MOV R6, UR4 ;  /* 0x0000000400067c02 */ /* 0x000fc80008000f00 */
[----:B------:R-:W-:Y:S01]  /*1d60*/  IMAD.U32 R7, RZ, RZ, UR5 ;  /* 0x00000005ff077e24 */ /* 0x000fe2000f8e00ff */
[----:B------:R-:W0:Y:S04]  /*1d70*/  LDCU UR4, c[0x0][0x398] ;  /* 0x00007300ff0477ac */ /* 0x000e280008000800 */
[----:B------:R1:W-:Y:S04]  /*1d80*/  STG.E desc[UR18][R6.64], R13 ;  /* 0x0000000d06007986 */ /* 0x0003e8000c101912 */
[----:B-----5:R1:W5:Y:S04]  /*1d90*/  @P1 LDG.E R22, desc[UR18][R10.64] ;  /* 0x000000120a161981 */ /* 0x020368000c1e1900 */
[----:B------:R1:W5:Y:S01]  /*1da0*/  @P1 LDG.E R18, desc[UR18][R8.64] ;  /* 0x0000001208121981 */ /* 0x000362000c1e1900 */
[C---:B------:R-:W-:Y:S01]  /*1db0*/  @P1 FADD R24, |R3|.reuse, -RZ ;  /* 0x800000ff03181221 */ /* 0x040fe20000000200 */
[----:B0-----:R-:W-:-:S04]  /*1dc0*/  FSETP.GT.AND P0, PT, |R3|, UR4, PT ;  /* 0x0000000403007c0b */ /* 0x001fc8000bf04200 */
[----:B------:R-:W-:-:S04]  /*1dd0*/  SEL R0, RZ, 0x1, !P0 ;  /* 0x00000001ff007807 */ /* 0x000fc80004000000 */
[----:B------:R-:W-:-:S04]  /*1de0*/  IADD3 R5, P0, PT, R0, R5, RZ ;  /* 0x0000000500057210 */ /* 0x000fc80007f1e0ff */
[----:B-1----:R-:W-:-:S09]  /*1df0*/  IADD3.X R20, PT, PT, RZ, R20, RZ, P0, !PT ;  /* 0x00000014ff147210 */ /* 0x002fd200007fe4ff */
.L_x_43:
[----:B------:R-:W1:Y:S02]  /*1e00*/  F2F.F64.F32 R24, R24 ;  /* 0x0000001800187310 */ /* 0x000e640000201800 */
.L_x_32:
[----:B------:R-:W-:Y:S01]  /*1e10*/  IMAD.MOV.U32 R10, RZ, RZ, R5 ;  /* 0x000000ffff0a7224 */ /* 0x000fe200078e0005 */
[----:B------:R-:W-:Y:S01]  /*1e20*/  MOV R11, R20 ;  /* 0x00000014000b7202 */ /* 0x000fe20000000f00 */
[----:B------:R-:W2:Y:S01]  /*1e30*/  LDCU.64 UR4, c[0x4][0x20] ;  /* 0x01000400ff0477ac */ /* 0x000ea20008000a00 */
[----:B------:R-:W-:Y:S01]  /*1e40*/  MOV R17, 0x0 ;  /* 0x0000000000117802 */ /* 0x000fe20000000f00 */
[----:B------:R-:W-:Y:S01]  /*1e50*/  IMAD.MOV.U32 R6, RZ, RZ, R16 ;  /* 0x000000ffff067224 */ /* 0x000fe200078e0010 */
[----:B------:R-:W-:Y:S01]  /*1e60*/  MOV R7, R2 ;  /* 0x0000000200077202 */ /* 0x000fe20000000f00 */
[----:B------:R3:W-:Y:S01]  /*1e70*/  STL.64 [R1], R10 ;  /* 0x0000000a01007387 */ /* 0x0007e20000100a00 */
[----:B------:R3:W4:Y:S01]  /*1e80*/  LDC.64 R8, c[0x4][R17] ;  /* 0x0100000011087b82 */ /* 0x0007220000000a00 */
[----:B--2---:R-:W-:Y:S01]  /*1e90*/  IMAD.U32 R4, RZ, RZ, UR4 ;  /* 0x00000004ff047e24 */ /* 0x004fe2000f8e00ff */
[----:B---3--:R-:W-:-:S07]  /*1ea0*/  MOV R5, UR5 ;  /* 0x0000000500057c02 */ /* 0x008fce0008000f00 */
[----:B------:R-:W-:-:S07]  /*1eb0*/  LEPC R20, `(.L_x_53) ;  /* 0x000000001014794e */ /* 0x000fce0000000000 */
[----:B01--45:R-:W-:Y:S05]  /*1ec0*/  CALL.ABS.NOINC R8 ;  /* 0x0000000008007343 */ /* 0x033fea0003c00000 */
.L_x_53:
[----:B------:R-:W0:Y:S01]  /*1ed0*/  F2F.F64.F32 R8, R22 ;  /* 0x0000001600087310 */ /* 0x000e220000201800 */
[----:B------:R1:W-:Y:S01]  /*1ee0*/  STL.64 [R1], R24 ;  /* 0x0000001801007387 */ /* 0x0003e20000100a00 */
[----:B------:R1:W2:Y:S01]  /*1ef0*/  LDC.64 R12, c[0x4][R17] ;  /* 0x01000000110c7b82 */ /* 0x0002a20000000a00 */
[----:B------:R-:W3:Y:S01]  /*1f00*/  LDCU.64 UR4, c[0x4][0x30] ;  /* 0x01000600ff0477ac */ /* 0x000ee20008000a00 */
[----:B------:R-:W-:Y:S01]  /*1f10*/  IMAD.MOV.U32 R6, RZ, RZ, R16 ;  /* 0x000000ffff067224 */ /* 0x000fe200078e0010 */
[----:B------:R1:W-:Y:S01]  /*1f20*/  STL [R1+0x10], R22 ;  /* 0x0000101601007387 */ /* 0x0003e20000100800 */
[----:B------:R-:W-:Y:S02]  /*1f30*/  MOV R7, R2 ;  /* 0x0000000200077202 */ /* 0x000fe40000000f00 */
[----:B------:R-:W4:Y:S01]  /*1f40*/  F2F.F64.F32 R10, R18 ;  /* 0x00000012000a7310 */ /* 0x000f220000201800 */
[----:B------:R1:W-:Y:S04]  /*1f50*/  STL [R1+0x20], R18 ;  /* 0x0000201201007387 */ /* 0x0003e80000100800 */
[----:B0-----:R1:W-:Y:S01]  /*1f60*/  STL.64 [R1+0x8], R8 ;  /* 0x0000080801007387 */ /* 0x0013e20000100a00 */
[----:B---3--:R-:W-:Y:S01]  /*1f70*/  IMAD.U32 R4, RZ, RZ, UR4 ;  /* 0x00000004ff047e24 */ /* 0x008fe2000f8e00ff */
[----:B------:R-:W-:-:S02]  /*1f80*/  MOV R5, UR5 ;  /* 0x0000000500057c02 */ /* 0x000fc40008000f00 */
[----:B----4-:R1:W-:Y:S05]  /*1f90*/  STL.64 [R1+0x18], R10 ;  /* 0x0000180a01007387 */ /* 0x0103ea0000100a00 */
[----:B------:R-:W-:-:S07]  /*1fa0*/  LEPC R20, `(.L_x_54) ;  /* 0x000000001014794e */ /* 0x000fce0000000000 */
[----:B-12---:R-:W-:Y:S05]  /*1fb0*/  CALL.ABS.NOINC R12 ;  /* 0x000000000c007343 */ /* 0x006fea0003c00000 */
.L_x_54:
[----:B------:R-:W-:Y:S05]  /*1fc0*/  EXIT ;  /* 0x000000000000794d */ /* 0x000fea0003800000 */
        .weak           $__internal_1_$__cuda_sm3x_div_rn_noftz_f32_slowpath
        .type           $__internal_1_$__cuda_sm3x_div_rn_noftz_f32_slowpath,@function
        .size           $__internal_1_$__cuda_sm3x_div_rn_noftz_f32_slowpath,(.L_x_261 - $__internal_1_$__cuda_sm3x_div_rn_noftz_f32_slowpath)
$__internal_1_$__cuda_sm3x_div_rn_noftz_f32_slowpath:
[----:B------:R-:W-:Y:S01]  /*1fd0*/  SHF.R.U32.HI R7, RZ, 0x17, R0 ;  /* 0x00000017ff077819 */ /* 0x000fe20000011600 */
[--C-:B------:R-:W-:Y:S01]  /*1fe0*/  IMAD.MOV.U32 R15, RZ, RZ, R4.reuse ;  /* 0x000000ffff0f7224 */ /* 0x100fe200078e0004 */
[----:B------:R-:W-:Y:S02]  /*1ff0*/  SHF.R.U32.HI R28, RZ, 0x17, R4 ;  /* 0x00000017ff1c7819 */ /* 0x000fe40000011604 */
[----:B------:R-:W-:Y:S02]  /*2000*/  LOP3.LUT R7, R7, 0xff, RZ, 0xc0, !PT ;  /* 0x000000ff07077812 */ /* 0x000fe400078ec0ff */
[----:B------:R-:W-:-:S03]  /*2010*/  LOP3.LUT R28, R28, 0xff, RZ, 0xc0, !PT ;  /* 0x000000ff1c1c7812 */ /* 0x000fc600078ec0ff */
[----:B------:R-:W-:Y:S01]  /*2020*/  VIADD R17, R7, 0xffffffff ;  /* 0xffffffff07117836 */ /* 0x000fe20000000000 */
[----:B------:R-:W-:-:S04]  /*2030*/  IADD3 R19, PT, PT, R28, -0x1, RZ ;  /* 0xffffffff1c137810 */ /* 0x000fc80007ffe0ff */
[----:B------:R-:W-:-:S04]  /*2040*/  ISETP.GT.U32.AND P0, PT, R17, 0xfd, PT ;  /* 0x000000fd1100780c */ /* 0x000fc80003f04070 */
[----:B------:R-:W-:-:S13]  /*2050*/  ISETP.GT.U32.OR P0, PT, R19, 0xfd, P0 ;  /* 0x000000fd1300780c */ /* 0x000fda0000704470 */
[----:B------:R-:W-:Y:S01]  /*2060*/  @!P0 MOV R14, RZ ;  /* 0x000000ff000e8202 */ /* 0x000fe20000000f00 */
        /* <DEDUP_REMOVED lines=19> */
[----:B------:R-:W-:Y:S01]  /*21a0*/  @P0 IMAD.MOV.U32 R14, RZ, RZ, RZ ;  /* 0x000000ffff0e0224 */ /* 0x000fe200078e00ff */
[----:B------:R-:W-:Y:S01]  /*21b0*/  @!P0 MOV R14, 0xffffffc0 ;  /* 0xffffffc0000e8802 */ /* 0x000fe20000000f00 */
[----:B------:R-:W-:Y:S01]  /*21c0*/  @!P0 FFMA R15, R4, 1.84467440737095516160e+19, RZ ;  /* 0x5f800000040f8823 */ /* 0x000fe200000000ff */
[----:B------:R-:W-:-:S03]  /*21d0*/  @!P1 FFMA R0, R0, 1.84467440737095516160e+19, RZ ;  /* 0x5f80000000009823 */ /* 0x000fc600000000ff */
[----:B------:R-:W-:-:S07]  /*21e0*/  @!P1 VIADD R14, R14, 0x40 ;  /* 0x000000400e0e9836 */ /* 0x000fce0000000000 */
.L_x_55:
[----:B------:R-:W-:Y:S01]  /*21f0*/  LEA R17, R7, 0xc0800000, 0x17 ;  /* 0xc080000007117811 */ /* 0x000fe200078eb8ff */
[----:B------:R-:W-:-:S03]  /*2200*/  VIADD R28, R28, 0xffffff81 ;  /* 0xffffff811c1c7836 */ /* 0x000fc60000000000 */
[----:B------:R-:W-:Y:S01]  /*2210*/  IADD3 R19, PT, PT, -R17, R0, RZ ;  /* 0x0000000011137210 */ /* 0x000fe20007ffe1ff */
[----:B------:R-:W-:-:S03]  /*2220*/  IMAD R0, R28, -0x800000, R15 ;  /* 0xff8000001c007824 */ /* 0x000fc600078e020f */
[----:B------:R0:W1:Y:S01]  /*2230*/  MUFU.RCP R26, R19 ;  /* 0x00000013001a7308 */ /* 0x0000620000001000 */
[----:B------:R-:W-:Y:S01]  /*2240*/  FADD.FTZ R17, -R19, -RZ ;  /* 0x800000ff13117221 */ /* 0x000fe20000010100 */
[----:B0-----:R-:W-:-:S04]  /*2250*/  IADD3 R19, PT, PT, R28, 0x7f, -R7 ;  /* 0x0000007f1c137810 */ /* 0x001fc80007ffe807 */
[----:B------:R-:W-:Y:S01]  /*2260*/  IADD3 R19, PT, PT, R19, R14, RZ ;  /* 0x0000000e13137210 */ /* 0x000fe20007ffe0ff */
[----:B-1----:R-:W-:-:S04]  /*2270*/  FFMA R21, R26, R17, 1 ;  /* 0x3f8000001a157423 */ /* 0x002fc80000000011 */
[----:B------:R-:W-:-:S04]  /*2280*/  FFMA R15, R26, R21, R26 ;  /* 0x000000151a0f7223 */ /* 0x000fc8000000001a */
[----:B------:R-:W-:-:S04]  /*2290*/  FFMA R26, R0, R15, RZ ;  /* 0x0000000f001a7223 */ /* 0x000fc800000000ff */
[----:B------:R-:W-:-:S04]  /*22a0*/  FFMA R21, R17, R26, R0 ;  /* 0x0000001a11157223 */ /* 0x000fc80000000000 */
[----:B------:R-:W-:-:S04]  /*22b0*/  FFMA R26, R15, R21, R26 ;  /* 0x000000150f1a7223 */ /* 0x000fc8000000001a */
[----:B------:R-:W-:-:S04]  /*22c0*/  FFMA R17, R17, R26, R0 ;  /* 0x0000001a11117223 */ /* 0x000fc80000000000 */
[----:B------:R-:W-:-:S05]  /*22d0*/  FFMA R0, R15, R17, R26 ;  /* 0x000000110f007223 */ /* 0x000fca000000001a */
[----:B------:R-:W-:-:S04]  /*22e0*/  SHF.R.U32.HI R7, RZ, 0x17, R0 ;  /* 0x00000017ff077819 */ /* 0x000fc80000011600 */
[----:B------:R-:W-:-:S05]  /*22f0*/  LOP3.LUT R14, R7, 0xff, RZ, 0xc0, !PT ;  /* 0x000000ff070e7812 */ /* 0x000fca00078ec0ff */
[----:B------:R-:W-:-:S05]  /*2300*/  IMAD.IADD R7, R14, 0x1, R19 ;  /* 0x000000010e077824 */ /* 0x000fca00078e0213 */
[----:B------:R-:W-:-:S04]  /*2310*/  IADD3 R14, PT, PT, R7, -0x1, RZ ;  /* 0xffffffff070e7810 */ /* 0x000fc80007ffe0ff */
        /* <DEDUP_REMOVED lines=9> */
[CCC-:B------:R-:W-:Y:S01]  /*23b0*/  FFMA.RZ R19, R15.reuse, R17.reuse, R26.reuse ;  /* 0x000000110f137223 */ /* 0x1c0fe2000000c01a */
[CCC-:B------:R-:W-:Y:S01]  /*23c0*/  FFMA.RP R14, R15.reuse, R17.reuse, R26.reuse ;  /* 0x000000110f0e7223 */ /* 0x1c0fe2000000801a */
[----:B------:R-:W-:Y:S01]  /*23d0*/  FFMA.RM R15, R15, R17, R26 ;  /* 0x000000110f0f7223 */ /* 0x000fe2000000401a */
[C---:B------:R-:W-:Y:S01]  /*23e0*/  VIADD R26, R7.reuse, 0x20 ;  /* 0x00000020071a7836 */ /* 0x040fe20000000000 */
[----:B------:R-:W-:Y:S02]  /*23f0*/  ISETP.NE.AND P2, PT, R7, RZ, PT ;  /* 0x000000ff0700720c */ /* 0x000fe40003f45270 */
[----:B------:R-:W-:Y:S02]  /*2400*/  LOP3.LUT R19, R19, 0x7fffff, RZ, 0xc0, !PT ;  /* 0x007fffff13137812 */ /* 0x000fe400078ec0ff */
[----:B------:R-:W-:Y:S02]  /*2410*/  ISETP.NE.AND P1, PT, R7, RZ, PT ;  /* 0x000000ff0700720c */ /* 0x000fe40003f25270 */
[----:B------:R-:W-:-:S02]  /*2420*/  LOP3.LUT R19, R19, 0x800000, RZ, 0xfc, !PT ;  /* 0x0080000013137812 */ /* 0x000fc400078efcff */
[----:B------:R-:W-:Y:S02]  /*2430*/  IADD3 R7, PT, PT, -R7, RZ, RZ ;  /* 0x000000ff07077210 */ /* 0x000fe40007ffe1ff */
[----:B------:R-:W-:Y:S02]  /*2440*/  SHF.L.U32 R26, R19, R26, RZ ;  /* 0x0000001a131a7219 */ /* 0x000fe400000006ff */
[----:B------:R-:W-:Y:S02]  /*2450*/  FSETP.NEU.FTZ.AND P0, PT, R14, R15, PT ;  /* 0x0000000f0e00720b */ /* 0x000fe40003f1d000 */
[----:B------:R-:W-:Y:S02]  /*2460*/  SEL R14, R7, RZ, P2 ;  /* 0x000000ff070e7207 */ /* 0x000fe40001000000 */
[----:B------:R-:W-:Y:S02]  /*2470*/  ISETP.NE.AND P1, PT, R26, RZ, P1 ;  /* 0x000000ff1a00720c */ /* 0x000fe40000f25270 */
[----:B------:R-:W-:-:S02]  /*2480*/  SHF.R.U32.HI R14, RZ, R14, R19 ;  /* 0x0000000eff0e7219 */ /* 0x000fc40000011613 */
[----:B------:R-:W-:Y:S02]  /*2490*/  PLOP3.LUT P0, PT, P0, P1, PT, 0xf8, 0x8f ;  /* 0x00000000008f781c */ /* 0x000fe40000703f70 */
[----:B------:R-:W-:Y:S02]  /*24a0*/  SHF.R.U32.HI R26, RZ, 0x1, R14 ;  /* 0x00000001ff1a7819 */ /* 0x000fe4000001160e */
[----:B------:R-:W-:-:S04]  /*24b0*/  SEL R7, RZ, 0x1, !P0 ;  /* 0x00000001ff077807 */ /* 0x000fc80004000000 */
[----:B------:R-:W-:-:S04]  /*24c0*/  LOP3.LUT R7, R7, 0x1, R26, 0xf8, !PT ;  /* 0x0000000107077812 */ /* 0x000fc800078ef81a */
[----:B------:R-:W-:-:S05]  /*24d0*/  LOP3.LUT R7, R7, R14, RZ, 0xc0, !PT ;  /* 0x0000000e07077212 */ /* 0x000fca00078ec0ff */
[----:B------:R-:W-:-:S05]  /*24e0*/  IMAD.IADD R7, R26, 0x1, R7 ;  /* 0x000000011a077824 */ /* 0x000fca00078e0207 */
[----:B------:R-:W-:Y:S01]  /*24f0*/  LOP3.LUT R0, R7, R0, RZ, 0xfc, !PT ;  /* 0x0000000007007212 */ /* 0x000fe200078efcff */
[----:B------:R-:W-:Y:S06]  /*2500*/  BRA `(.L_x_62) ;  /* 0x0000000000347947 */ /* 0x000fec0003800000 */
.L_x_61:
[----:B------:R-:W-:-:S04]  /*2510*/  LOP3.LUT R0, R0, 0x80000000, RZ, 0xc0, !PT ;  /* 0x8000000000007812 */ /* 0x000fc800078ec0ff */
[----:B------:R-:W-:Y:S01]  /*2520*/  LOP3.LUT R0, R0, 0x7f800000, RZ, 0xfc, !PT ;  /* 0x7f80000000007812 */ /* 0x000fe200078efcff */
[----:B------:R-:W-:Y:S06]  /*2530*/  BRA `(.L_x_62) ;  /* 0x0000000000287947 */ /* 0x000fec0003800000 */
.L_x_60:
[----:B------:R-:W-:Y:S01]  /*2540*/  LEA R0, R19, R0, 0x17 ;  /* 0x0000000013007211 */ /* 0x000fe200078eb8ff */
[----:B------:R-:W-:Y:S06]  /*2550*/  BRA `(.L_x_62) ;  /* 0x0000000000207947 */ /* 0x000fec0003800000 */
.L_x_59:
[----:B------:R-:W-:-:S04]  /*2560*/  LOP3.LUT R0, R0, 0x80000000, R15, 0x48, !PT ;  /* 0x8000000000007812 */ /* 0x000fc800078e480f */
[----:B------:R-:W-:Y:S01]  /*2570*/  LOP3.LUT R0, R0, 0x7f800000, RZ, 0xfc, !PT ;  /* 0x7f80000000007812 */ /* 0x000fe200078efcff */
[----:B------:R-:W-:Y:S06]  /*2580*/  BRA `(.L_x_62) ;  /* 0x0000000000147947 */ /* 0x000fec0003800000 */
.L_x_58:
[----:B------:R-:W-:Y:S01]  /*2590*/  LOP3.LUT R0, R0, 0x80000000, R15, 0x48, !PT ;  /* 0x8000000000007812 */ /* 0x000fe200078e480f */
[----:B------:R-:W-:Y:S06]  /*25a0*/  BRA `(.L_x_62) ;  /* 0x00000000000c7947 */ /* 0x000fec0003800000 */
.L_x_57:
[----:B------:R-:W0:Y:S01]  /*25b0*/  MUFU.RSQ R0, -QNAN ;  /* 0xffc0000000007908 */ /* 0x000e220000001400 */
[----:B------:R-:W-:Y:S05]  /*25c0*/  BRA `(.L_x_62) ;  /* 0x0000000000047947 */ /* 0x000fea0003800000 */
.L_x_56:
[----:B------:R-:W-:-:S07]  /*25d0*/  FADD.FTZ R0, R4, R0 ;  /* 0x0000000004007221 */ /* 0x000fce0000010000 */
.L_x_62:
[----:B------:R-:W-:Y:S02]  /*25e0*/  HFMA2 R7, -RZ, RZ, 0, 0 ;  /* 0x00000000ff077431 */ /* 0x000fe400000001ff */
[----:B0-----:R-:W-:Y:S02]  /*25f0*/  IMAD.MOV.U32 R15, RZ, RZ, R0 ;  /* 0x000000ffff0f7224 */ /* 0x001fe400078e0000 */
[----:B------:R-:W-:Y:S05]  /*2600*/  RET.REL.NODEC R6 `(_Z13checkEqualityPfS_mfS_) ;  /* 0xffffffd8067c7950 */ /* 0x000fea0003c3ffff */
.L_x_63:
        /* <DEDUP_REMOVED lines=15> */
.L_x_261:


//--------------------- .text._Z13checkEqualityP6__halfS0_mfPf --------------------------
	.section	.text._Z13checkEqualityP6__halfS0_mfPf,"ax",@progbits
	.align	128
        .global         _Z13checkEqualityP6__halfS0_mfPf
        .type           _Z13checkEqualityP6__halfS0_mfPf,@function
        .size           _Z13checkEqualityP6__halfS0_mfPf,(.L_x_262 - _Z13checkEqualityP6__halfS0_mfPf)
        .other          _Z13checkEqualityP6__halfS0_mfPf,@"STO_CUDA_ENTRY STV_DEFAULT"
_Z13checkEqualityP6__halfS0_mfPf:
.text._Z13checkEqualityP6__halfS0_mfPf:
        /* <DEDUP_REMOVED lines=9> */
[----:B0-----:R-:W-:-:S05]  /*0090*/  IADD3 R16, P0, PT, R1, UR4, RZ ;  /* 0x0000000401107c10 */ /* 0x001fca000ff1e0ff */
[----:B--2---:R-:W-:-:S03]  /*00a0*/  IMAD.X R2, RZ, RZ, UR5, P0 ;  /* 0x00000005ff027e24 */ /* 0x004fc600080e06ff */
[----:B------:R-:W-:Y:S05]  /*00b0*/  BRA.U !UP0, `(.L_x_64) ;  /* 0x0000001d08a07547 */ /* 0x000fea000b800000 */
[----:B------:R-:W-:Y:S01]  /*00c0*/  UISETP.GE.U32.AND UP0, UPT, UR6, 0x8, UPT ;  /* 0x000000080600788c */ /* 0x000fe2000bf06070 */
[----:B------:R-:W-:Y:S01]  /*00d0*/  HFMA2 R19, -RZ, RZ, 0, 0 ;  /* 0x00000000ff137431 */ /* 0x000fe200000001ff */
[----:B------:R-:W-:Y:S01]  /*00e0*/  CS2R R14, SRZ ;  /* 0x00000000000e7805 */ /* 0x000fe2000001ff00 */
[----:B------:R-:W0:Y:S01]  /*00f0*/  LDCU.64 UR18, c[0x0][0x358] ;  /* 0x00006b00ff1277ac */ /* 0x000e220008000a00 */
[----:B------:R-:W-:Y:S01]  /*0100*/  UISETP.GE.U32.AND.EX UP0, UPT, UR7, URZ, UPT, UP0 ;  /* 0x000000ff0700728c */ /* 0x000fe2000bf06100 */
[----:B------:R-:W-:Y:S01]  /*0110*/  UMOV UR4, URZ ;  /* 0x000000ff00047c82 */ /* 0x000fe20008000000 */
[----:B------:R-:W-:-:S07]  /*0120*/  UMOV UR5, URZ ;  /* 0x000000ff00057c82 */ /* 0x000fce0008000000 */
[----:B------:R-:W-:Y:S05]  /*0130*/  BRA.U !UP0, `(.L_x_65) ;  /* 0x0000000d08947547 */ /* 0x000fea000b800000 */
[----:B------:R-:W1:Y:S01]  /*0140*/  LDCU.128 UR12, c[0x0][0x380] ;  /* 0x00007000ff0c77ac */ /* 0x000e620008000c00 */
[----:B------:R-:W-:Y:S01]  /*0150*/  CS2R R14, SRZ ;  /* 0x00000000000e7805 */ /* 0x000fe2000001ff00 */
[----:B------:R-:W-:Y:S01]  /*0160*/  IMAD.MOV.U32 R19, RZ, RZ, RZ ;  /* 0x000000ffff137224 */ /* 0x000fe200078e00ff */
[----:B------:R-:W2:Y:S01]  /*0170*/  LDCU.64 UR16, c[0x0][0x3a0] ;  /* 0x00007400ff1077ac */ /* 0x000ea20008000a00 */
[----:B------:R-:W3:Y:S01]  /*0180*/  LDCU UR5, c[0x0][0x394] ;  /* 0x00007280ff0577ac */ /* 0x000ee20008000800 */
[----:B------:R-:W-:Y:S02]  /*0190*/  ULOP3.LUT UR4, UR6, 0xfffffff8, URZ, 0xc0, !UPT ;  /* 0xfffffff806047892 */ /* 0x000fe4000f8ec0ff */
[----:B-1----:R-:W-:Y:S02]  /*01a0*/  UIADD3 UR10, UP0, UPT, UR12, 0x8, URZ ;  /* 0x000000080c0a7890 */ /* 0x002fe4000ff1e0ff */
[----:B------:R-:W-:Y:S02]  /*01b0*/  UIADD3 UR8, UP1, UPT, UR14, 0x8, URZ ;  /* 0x000000080e087890 */ /* 0x000fe4000ff3e0ff */
[----:B------:R-:W-:-:S02]  /*01c0*/  UIADD3.X UR11, UPT, UPT, URZ, UR13, URZ, UP0, !UPT ;  /* 0x0000000dff0b7290 */ /* 0x000fc400087fe4ff */
[----:B--2---:R-:W-:Y:S01]  /*01d0*/  UIADD3 UR6, UP0, UPT, UR16, 0x10, URZ ;  /* 0x0000001010067890 */ /* 0x004fe2000ff1e0ff */
[----:B------:R-:W-:Y:S01]  /*01e0*/  MOV R12, UR10 ;  /* 0x0000000a000c7c02 */ /* 0x000fe20008000f00 */
[----:B------:R-:W-:Y:S01]  /*01f0*/  UIADD3.X UR9, UPT, UPT, URZ, UR15, URZ, UP1, !UPT ;  /* 0x0000000fff097290 */ /* 0x000fe20008ffe4ff */
[----:B------:R-:W-:Y:S01]  /*0200*/  IMAD.U32 R10, RZ, RZ, UR8 ;  /* 0x00000008ff0a7e24 */ /* 0x000fe2000f8e00ff */
[----:B------:R-:W-:Y:S01]  /*0210*/  UIADD3.X UR7, UPT, UPT, URZ, UR17, URZ, UP0, !UPT ;  /* 0x00000011ff077290 */ /* 0x000fe200087fe4ff */
[----:B------:R-:W-:Y:S01]  /*0220*/  IMAD.U32 R13, RZ, RZ, UR11 ;  /* 0x0000000bff0d7e24 */ /* 0x000fe2000f8e00ff */
[----:B------:R-:W-:Y:S01]  /*0230*/  MOV R6, UR6 ;  /* 0x0000000600067c02 */ /* 0x000fe20008000f00 */
[----:B------:R-:W1:Y:S01]  /*0240*/  LDCU UR12, c[0x0][0x398] ;  /* 0x00007300ff0c77ac */ /* 0x000e620008000800 */
[----:B------:R-:W-:Y:S02]  /*0250*/  MOV R11, UR9 ;  /* 0x00000009000b7c02 */ /* 0x000fe40008000f00 */
[----:B------:R-:W-:Y:S01]  /*0260*/  IMAD.U32 R9, RZ, RZ, UR7 ;  /* 0x00000007ff097e24 */ /* 0x000fe2000f8e00ff */
[----:B------:R-:W-:Y:S01]  /*0270*/  UMOV UR6, UR4 ;  /* 0x0000000400067c82 */ /* 0x000fe20008000000 */
[----:B---3--:R-:W-:-:S05]  /*0280*/  UMOV UR7, UR5 ;  /* 0x0000000500077c82 */ /* 0x008fca0008000000 */
.L_x_74:
[----:B0-----:R-:W2:Y:S04]  /*0290*/  LDG.E.U16 R0, desc[UR18][R12.64+-0x8] ;  /* 0xfffff8120c007981 */ /* 0x001ea8000c1e1500 */
[----:B------:R-:W3:Y:S01]  /*02a0*/  LDG.E.U16 R3, desc[UR18][R10.64+-0x8] ;  /* 0xfffff8120a037981 */ /* 0x000ee2000c1e1500 */
[----:B------:R-:W-:Y:S01]  /*02b0*/  UIADD3 UR6, UP0, UPT, UR6, -0x8, URZ ;  /* 0xfffffff806067890 */ /* 0x000fe2000ff1e0ff */
[----:B------:R-:W-:-:S03]  /*02c0*/  MOV R8, R6 ;  /* 0x0000000600087202 */ /* 0x000fc60000000f00 */
[----:B------:R-:W-:Y:S02]  /*02d0*/  UIADD3.X UR7, UPT, UPT, UR7, -0x1, URZ, UP0, !UPT ;  /* 0xffffffff07077890 */ /* 0x000fe400087fe4ff */
[----:B------:R-:W-:-:S04]  /*02e0*/  UISETP.NE.U32.AND UP0, UPT, UR6, URZ, UPT ;  /* 0x000000ff0600728c */ /* 0x000fc8000bf05070 */
[----:B------:R-:W-:Y:S01]  /*02f0*/  UISETP.NE.AND.EX UP0, UPT, UR7, URZ, UPT, UP0 ;  /* 0x000000ff0700728c */ /* 0x000fe2000bf05300 */
[----:B--2---:R-:W-:-:S04]  /*0300*/  HADD2.F32 R7, -RZ, R0.H0_H0 ;  /* 0x20000000ff077230 */ /* 0x004fc80000004100 */
[----:B------:R-:W0:Y:S01]  /*0310*/  MUFU.RCP R4, R7 ;  /* 0x0000000700047308 */ /* 0x000e220000001000 */
        /* <DEDUP_REMOVED lines=9> */
[----:B------:R-:W-:Y:S01]  /*03b0*/  IMAD.MOV.U32 R3, RZ, RZ, R7 ;  /* 0x000000ffff037224 */ /* 0x000fe200078e0007 */
[----:B------:R-:W-:Y:S02]  /*03c0*/  MOV R4, R0 ;  /* 0x0000000000047202 */ /* 0x000fe40000000f00 */
[----:B------:R-:W-:-:S07]  /*03d0*/  MOV R6, 0x3f0 ;  /* 0x000003f000067802 */ /* 0x000fce0000000f00 */
[----:B-1----:R-:W-:Y:S05]  /*03e0*/  CALL.REL.NOINC `($__internal_2_$__cuda_sm3x_div_rn_noftz_f32_slowpath) ;  /* 0x0000001c00547944 */ /* 0x002fea0003c00000 */
.L_x_66:
[----:B------:R0:W-:Y:S04]  /*03f0*/  STG.E desc[UR18][R8.64+-0x10], R3 ;  /* 0xfffff00308007986 */ /* 0x0001e8000c101912 */
[----:B------:R-:W2:Y:S04]  /*0400*/  LDG.E.U16 R4, desc[UR18][R12.64+-0x6] ;  /* 0xfffffa120c047981 */ /* 0x000ea8000c1e1500 */
[----:B------:R-:W3:Y:S01]  /*0410*/  LDG.E.U16 R5, desc[UR18][R10.64+-0x6] ;  /* 0xfffffa120a057981 */ /* 0x000ee2000c1e1500 */
[----:B------:R-:W-:-:S13]  /*0420*/  FSETP.GT.AND P1, PT, |R0|, R19, PT ;  /* 0x000000130000720b */ /* 0x000fda0003f24200 */
[----:B------:R4:W5:Y:S04]  /*0430*/  @P1 LDG.E.U16 R23, desc[UR18][R12.64+-0x8] ;  /* 0xfffff8120c171981 */ /* 0x000968000c1e1500 */
[----:B------:R4:W5:Y:S01]  /*0440*/  @P1 LDG.E.U16 R22, desc[UR18][R10.64+-0x8] ;  /* 0xfffff8120a161981 */ /* 0x000962000c1e1500 */
[----:B------:R-:W-:Y:S01]  /*0450*/  @P1 FADD R19, |R0|, -RZ ;  /* 0x800000ff00131221 */ /* 0x000fe20000000200 */
[----:B--2---:R-:W-:-:S04]  /*0460*/  HADD2.F32 R7, -RZ, R4.H0_H0 ;  /* 0x20000004ff077230 */ /* 0x004fc80000004100 */
[----:B------:R-:W2:Y:S01]  /*0470*/  MUFU.RCP R6, R7 ;  /* 0x0000000700067308 */ /* 0x000ea20000001000 */
[----:B---3--:R-:W-:-:S05]  /*0480*/  HADD2.F32 R4, -RZ, R5.H0_H0 ;  /* 0x20000005ff047230 */ /* 0x008fca0000004100 */
[----:B------:R-:W-:-:S04]  /*0490*/  FADD R4, R7, -R4 ;  /* 0x8000000407047221 */ /* 0x000fc80000000000 */
[----:B------:R-:W3:Y:S01]  /*04a0*/  FCHK P0, R4, R7 ;  /* 0x0000000704007302 */ /* 0x000ee20000000000 */
[----:B--2---:R-:W-:-:S04]  /*04b0*/  FFMA R5, -R7, R6, 1 ;  /* 0x3f80000007057423 */ /* 0x004fc80000000106 */
[----:B------:R-:W-:-:S04]  /*04c0*/  FFMA R5, R6, R5, R6 ;  /* 0x0000000506057223 */ /* 0x000fc80000000006 */
[----:B------:R-:W-:-:S04]  /*04d0*/  FFMA R6, R4, R5, RZ ;  /* 0x0000000504067223 */ /* 0x000fc800000000ff */
[----:B0-----:R-:W-:-:S04]  /*04e0*/  FFMA R3, -R7, R6, R4 ;  /* 0x0000000607037223 */ /* 0x001fc80000000104 */
[----:B------:R-:W-:Y:S01]  /*04f0*/  FFMA R3, R5, R3, R6 ;  /* 0x0000000305037223 */ /* 0x000fe20000000006 */
[----:B---34-:R-:W-:Y:S06]  /*0500*/  @!P0 BRA `(.L_x_67) ;  /* 0x00000000000c8947 */ /* 0x018fec0003800000 */
[----:B------:R-:W-:Y:S01]  /*0510*/  IMAD.MOV.U32 R3, RZ, RZ, R7 ;  /* 0x000000ffff037224 */ /* 0x000fe200078e0007 */
[----:B------:R-:W-:-:S07]  /*0520*/  MOV R6, 0x540 ;  /* 0x0000054000067802 */ /* 0x000fce0000000f00 */
[----:B-1---5:R-:W-:Y:S05]  /*0530*/  CALL.REL.NOINC `($__internal_2_$__cuda_sm3x_div_rn_noftz_f32_slowpath) ;  /* 0x0000001c00007944 */ /* 0x022fea0003c00000 */
.L_x_67:
[----:B------:R0:W-:Y:S04]  /*0540*/  STG.E desc[UR18][R8.64+-0xc], R3 ;  /* 0xfffff40308007986 */ /* 0x0001e8000c101912 */
[----:B------:R-:W2:Y:S04]  /*0550*/  LDG.E.U16 R5, desc[UR18][R12.64+-0x4] ;  /* 0xfffffc120c057981 */ /* 0x000ea8000c1e1500 */
[----:B------:R-:W3:Y:S01]  /*0560*/  LDG.E.U16 R6, desc[UR18][R10.64+-0x4] ;  /* 0xfffffc120a067981 */ /* 0x000ee2000c1e1500 */
[----:B------:R-:W-:-:S13]  /*0570*/  FSETP.GT.AND P2, PT, |R4|, R19, PT ;  /* 0x000000130400720b */ /* 0x000fda0003f44200 */
[----:B-----5:R4:W5:Y:S04]  /*0580*/  @P2 LDG.E.U16 R23, desc[UR18][R12.64+-0x6] ;  /* 0xfffffa120c172981 */ /* 0x020968000c1e1500 */
[----:B------:R4:W5:Y:S01]  /*0590*/  @P2 LDG.E.U16 R22, desc[UR18][R10.64+-0x6] ;  /* 0xfffffa120a162981 */ /* 0x000962000c1e1500 */
[C---:B-1----:R-:W-:Y:S01]  /*05a0*/  FSETP.GT.AND P0, PT, |R4|.reuse, UR12, PT ;  /* 0x0000000c04007c0b */ /* 0x042fe2000bf04200 */
[----:B------:R-:W-:Y:S01]  /*05b0*/  @P2 FADD R19, |R4|, -RZ ;  /* 0x800000ff04132221 */ /* 0x000fe20000000200 */
[----:B------:R-:W-:Y:S02]  /*05c0*/  FSETP.GT.AND P1, PT, |R0|, UR12, PT ;  /* 0x0000000c00007c0b */ /* 0x000fe4000bf24200 */
[----:B------:R-:W-:Y:S02]  /*05d0*/  SEL R7, RZ, 0x1, !P0 ;  /* 0x00000001ff077807 */ /* 0x000fe40004000000 */
[----:B0-----:R-:W-:-:S04]  /*05e0*/  SEL R3, RZ, 0x1, !P1 ;  /* 0x00000001ff037807 */ /* 0x001fc80004800000 */
[----:B------:R-:W-:-:S04]  /*05f0*/  IADD3 R14, P1, P3, R7, R14, R3 ;  /* 0x0000000e070e7210 */ /* 0x000fc80007b3e003 */
[----:B------:R-:W-:Y:S01]  /*0600*/  IADD3.X R15, PT, PT, RZ, R15, RZ, P1, P3 ;  /* 0x0000000fff0f7210 */ /* 0x000fe20000fe64ff */
[----:B--2---:R-:W-:-:S04]  /*0610*/  HADD2.F32 R17, -RZ, R5.H0_H0 ;  /* 0x20000005ff117230 */ /* 0x004fc80000004100 */
[----:B------:R-:W0:Y:S01]  /*0620*/  MUFU.RCP R5, R17 ;  /* 0x0000001100057308 */ /* 0x000e220000001000 */
        /* <DEDUP_REMOVED lines=8> */
[----:B-1--4-:R-:W-:Y:S06]  /*06b0*/  @!P0 BRA `(.L_x_68) ;  /* 0x0000000000108947 */ /* 0x012fec0003800000 */
[----:B------:R-:W-:Y:S01]  /*06c0*/  MOV R3, R17 ;  /* 0x0000001100037202 */ /* 0x000fe20000000f00 */
[----:B------:R-:W-:Y:S01]  /*06d0*/  IMAD.MOV.U32 R4, RZ, RZ, R0 ;  /* 0x000000ffff047224 */ /* 0x000fe200078e0000 */
[----:B------:R-:W-:-:S07]  /*06e0*/  MOV R6, 0x700 ;  /* 0x0000070000067802 */ /* 0x000fce0000000f00 */
[----:B-----5:R-:W-:Y:S05]  /*06f0*/  CALL.REL.NOINC `($__internal_2_$__cuda_sm3x_div_rn_noftz_f32_slowpath) ;  /* 0x0000001800907944 */ /* 0x020fea0003c00000 */
.L_x_68:
[----:B------:R0:W-:Y:S04]  /*0700*/  STG.E desc[UR18][R8.64+-0x8], R3 ;  /* 0xfffff80308007986 */ /* 0x0001e8000c101912 */
[----:B------:R-:W2:Y:S04]  /*0710*/  LDG.E.U16 R4, desc[UR18][R12.64+-0x2] ;  /* 0xfffffe120c047981 */ /* 0x000ea8000c1e1500 */
[----:B------:R-:W3:Y:S01]  /*0720*/  LDG.E.U16 R5, desc[UR18][R10.64+-0x2] ;  /* 0xfffffe120a057981 */ /* 0x000ee2000c1e1500 */
[----:B------:R-:W-:-:S13]  /*0730*/  FSETP.GT.AND P1, PT, |R0|, R19, PT ;  /* 0x000000130000720b */ /* 0x000fda0003f24200 */
[----:B-----5:R1:W5:Y:S04]  /*0740*/  @P1 LDG.E.U16 R23, desc[UR18][R12.64+-0x4] ;  /* 0xfffffc120c171981 */ /* 0x020368000c1e1500 */
        /* <DEDUP_REMOVED lines=12> */
[----:B-1-3--:R-:W-:Y:S06]  /*0810*/  @!P0 BRA `(.L_x_69) ;  /* 0x00000000000c8947 */ /* 0x00afec0003800000 */
[----:B------:R-:W-:Y:S02]  /*0820*/  MOV R3, R7 ;  /* 0x0000000700037202 */ /* 0x000fe40000000f00 */
[----:B------:R-:W-:-:S07]  /*0830*/  MOV R6, 0x850 ;  /* 0x0000085000067802 */ /* 0x000fce0000000f00 */
[----:B-----5:R-:W-:Y:S05]  /*0840*/  CALL.REL.NOINC `($__internal_2_$__cuda_sm3x_div_rn_noftz_f32_slowpath) ;  /* 0x00000018003c7944 */ /* 0x020fea0003c00000 */
.L_x_69:
[----:B------:R0:W-:Y:S04]  /*0850*/  STG.E desc[UR18][R8.64+-0x4], R3 ;  /* 0xfffffc0308007986 */ /* 0x0001e8000c101912 */
[----:B------:R-:W2:Y:S04]  /*0860*/  LDG.E.U16 R5, desc[UR18][R12.64] ;  /* 0x000000120c057981 */ /* 0x000ea8000c1e1500 */
[----:B------:R-:W3:Y:S01]  /*0870*/  LDG.E.U16 R6, desc[UR18][R10.64] ;  /* 0x000000120a067981 */ /* 0x000ee2000c1e1500 */
[----:B------:R-:W-:-:S13]  /*0880*/  FSETP.GT.AND P2, PT, |R4|, R19, PT ;  /* 0x000000130400720b */ /* 0x000fda0003f44200 */
[----:B-----5:R1:W5:Y:S04]  /*0890*/  @P2 LDG.E.U16 R23, desc[UR18][R12.64+-0x2] ;  /* 0xfffffe120c172981 */ /* 0x020368000c1e1500 */
[----:B------:R1:W5:Y:S01]  /*08a0*/  @P2 LDG.E.U16 R22, desc[UR18][R10.64+-0x2] ;  /* 0xfffffe120a162981 */ /* 0x000362000c1e1500 */
[C---:B------:R-:W-:Y:S01]  /*08b0*/  FSETP.GT.AND P0, PT, |R4|.reuse, UR12, PT ;  /* 0x0000000c04007c0b */ /* 0x040fe2000bf04200 */
        /* <DEDUP_REMOVED lines=16> */
[----:B-12---:R-:W-:Y:S06]  /*09c0*/  @!P0 BRA `(.L_x_70) ;  /* 0x0000000000108947 */ /* 0x006fec0003800000 */
[----:B------:R-:W-:Y:S01]  /*09d0*/  IMAD.MOV.U32 R3, RZ, RZ, R17 ;  /* 0x000000ffff037224 */ /* 0x000fe200078e0011 */
[----:B------:R-:W-:Y:S02]  /*09e0*/  MOV R4, R0 ;  /* 0x0000000000047202 */ /* 0x000fe40000000f00 */
[----:B------:R-:W-:-:S07]  /*09f0*/  MOV R6, 0xa10 ;  /* 0x00000a1000067802 */ /* 0x000fce0000000f00 */
[----:B-----5:R-:W-:Y:S05]  /*0a00*/  CALL.REL.NOINC `($__internal_2_$__cuda_sm3x_div_rn_noftz_f32_slowpath) ;  /* 0x0000001400cc7944 */ /* 0x020fea0003c00000 */
.L_x_70:
        /* <DEDUP_REMOVED lines=18> */
[----:B------:R-:W-:Y:S01]  /*0b30*/  IMAD.MOV.U32 R3, RZ, RZ, R7 ;  /* 0x000000ffff037224 */ /* 0x000fe200078e0007 */
[----:B------:R-:W-:-:S07]  /*0b40*/  MOV R6, 0xb60 ;  /* 0x00000b6000067802 */ /* 0x000fce0000000f00 */
[----:B-----5:R-:W-:Y:S05]  /*0b50*/  CALL.REL.NOINC `($__internal_2_$__cuda_sm3x_div_rn_noftz_f32_slowpath) ;  /* 0x0000001400787944 */ /* 0x020fea0003c00000 */
.L_x_71:
        /* <DEDUP_REMOVED lines=24> */
[----:B------:R-:W-:Y:S01]  /*0ce0*/  MOV R3, R17 ;  /* 0x0000001100037202 */ /* 0x000fe20000000f00 */
[----:B------:R-:W-:Y:S01]  /*0cf0*/  IMAD.MOV.U32 R4, RZ, RZ, R0 ;  /* 0x000000ffff047224 */ /* 0x000fe200078e0000 */
[----:B------:R-:W-:-:S07]  /*0d00*/  MOV R6, 0xd20 ;  /* 0x00000d2000067802 */ /* 0x000fce0000000f00 */
[----:B-----5:R-:W-:Y:S05]  /*0d10*/  CALL.REL.NOINC `($__internal_2_$__cuda_sm3x_div_rn_noftz_f32_slowpath) ;  /* 0x0000001400087944 */ /* 0x020fea0003c00000 */
.L_x_72:
        /* <DEDUP_REMOVED lines=21> */
.L_x_73:
[----:B------:R-:W-:Y:S01]  /*0e70*/  FSETP.GT.AND P0, PT, |R4|, R19, PT ;  /* 0x000000130400720b */ /* 0x000fe20003f04200 */
        /* <DEDUP_REMOVED lines=8> */
[----:B------:R2:W5:Y:S01]  /*0f00*/  @P0 LDG.E.U16 R22, desc[UR18][R10.64+0x6] ;  /* 0x000006120a160981 */ /* 0x000562000c1e1500 */
[----:B------:R-:W-:Y:S01]  /*0f10*/  @P0 FADD R19, |R4|, -RZ ;  /* 0x800000ff04130221 */ /* 0x000fe20000000200 */
[----:B0-----:R-:W-:Y:S01]  /*0f20*/  IMAD.X R9, RZ, RZ, R9, P5 ;  /* 0x000000ffff097224 */ /* 0x001fe200028e0609 */
[----:B------:R-:W-:Y:S02]  /*0f30*/  IADD3.X R15, PT, PT, RZ, R15, RZ, P1, P2 ;  /* 0x0000000fff0f7210 */ /* 0x000fe40000fe44ff */
[----:B-1----:R-:W-:Y:S02]  /*0f40*/  IADD3 R12, P3, PT, R12, 0x10, RZ ;  /* 0x000000100c0c7810 */ /* 0x002fe40007f7e0ff */
[----:B--2---:R-:W-:-:S03]  /*0f50*/  IADD3 R10, P4, PT, R10, 0x10, RZ ;  /* 0x000000100a0a7810 */ /* 0x004fc60007f9e0ff */
[----:B------:R-:W-:Y:S01]  /*0f60*/  IMAD.X R13, RZ, RZ, R13, P3 ;  /* 0x000000ffff0d7224 */ /* 0x000fe200018e060d */
[----:B------:R-:W-:Y:S01]  /*0f70*/  IADD3.X R11, PT, PT, RZ, R11, RZ, P4, !PT ;  /* 0x0000000bff0b7210 */ /* 0x000fe200027fe4ff */
[----:B------:R-:W-:Y:S08]  /*0f80*/  BRA.U UP0, `(.L_x_74) ;  /* 0xfffffff100c07547 */ /* 0x000ff0000b83ffff */
.L_x_65:
        /* <DEDUP_REMOVED lines=13> */
[----:B------:R-:W-:Y:S01]  /*1060*/  MOV R8, UR8 ;  /* 0x0000000800087c02 */ /* 0x000fe20008000f00 */
[----:B------:R-:W-:-:S03]  /*1070*/  UIADD3 UR6, UP0, UPT, UR6, UR10, URZ ;  /* 0x0000000a06067290 */ /* 0x000fc6000ff1e0ff */
[----:B------:R-:W-:Y:S01]  /*1080*/  IMAD.U32 R9, RZ, RZ, UR9 ;  /* 0x00000009ff097e24 */ /* 0x000fe2000f8e00ff */
[----:B------:R-:W-:-:S04]  /*1090*/  UIADD3.X UR7, UPT, UPT, UR7, UR11, URZ, UP0, !UPT ;  /* 0x0000000b07077290 */ /* 0x000fc800087fe4ff */
[----:B0-----:R-:W2:Y:S01]  /*10a0*/  LDG.E.U16 R0, desc[UR18][R8.64] ;  /* 0x0000001208007981 */ /* 0x001ea2000c1e1500 */
[----:B------:R-:W-:Y:S01]  /*10b0*/  MOV R10, UR6 ;  /* 0x00000006000a7c02 */ /* 0x000fe20008000f00 */
[----:B------:R-:W-:-:S05]  /*10c0*/  IMAD.U32 R11, RZ, RZ, UR7 ;  /* 0x00000007ff0b7e24 */ /* 0x000fca000f8e00ff */
[----:B------:R-:W3:Y:S01]  /*10d0*/  LDG.E.U16 R3, desc[UR18][R10.64] ;  /* 0x000000120a037981 */ /* 0x000ee2000c1e1500 */
        /* <DEDUP_REMOVED lines=14> */
[----:B-----5:R-:W-:Y:S05]  /*11c0*/  CALL.REL.NOINC `($__internal_2_$__cuda_sm3x_div_rn_noftz_f32_slowpath) ;  /* 0x0000000c00dc7944 */ /* 0x020fea0003c00000 */
.L_x_77:
[----:B------:R-:W0:Y:S02]  /*11d0*/  LDCU.64 UR6, c[0x0][0x3a0] ;  /* 0x00007400ff0677ac */ /* 0x000e240008000a00 */
[----:B0-----:R-:W-:-:S04]  /*11e0*/  ULEA UR6, UP0, UR4, UR6, 0x2 ;  /* 0x0000000604067291 */ /* 0x001fc8000f8010ff */
[----:B------:R-:W-:Y:S02]  /*11f0*/  ULEA.HI.X UR7, UR4, UR7, UR5, 0x2, UP0 ;  /* 0x0000000704077291 */ /* 0x000fe400080f1405 */
[----:B------:R-:W-:-:S04]  /*1200*/  MOV R12, UR6 ;  /* 0x00000006000c7c02 */ /* 0x000fc80008000f00 */
[----:B------:R-:W-:-:S05]  /*1210*/  IMAD.U32 R13, RZ, RZ, UR7 ;  /* 0x00000007ff0d7e24 */ /* 0x000fca000f8e00ff */
        /* <DEDUP_REMOVED lines=21> */
.L_x_78:
[----:B------:R0:W-:Y:S01]  /*1370*/  STG.E desc[UR18][R12.64+0x4], R3 ;  /* 0x000004030c007986 */ /* 0x0001e2000c101912 */
[C---:B------:R-:W-:Y:S01]  /*1380*/  FSETP.GT.AND P2, PT, |R4|.reuse, R19, PT ;  /* 0x000000130400720b */ /* 0x040fe20003f44200 */
[----:B------:R-:W1:Y:S02]  /*1390*/  LDCU UR6, c[0x0][0x398] ;  /* 0x00007300ff0677ac */ /* 0x000e640008000800 */
[----:B------:R-:W2:Y:S04]  /*13a0*/  LDG.E.U16 R5, desc[UR18][R8.64+0x4] ;  /* 0x0000041208057981 */ /* 0x000ea8000c1e1500 */
[----:B------:R-:W3:Y:S06]  /*13b0*/  LDG.E.U16 R6, desc[UR18][R10.64+0x4] ;  /* 0x000004120a067981 */ /* 0x000eec000c1e1500 */
[----:B-----5:R4:W5:Y:S04]  /*13c0*/  @P2 LDG.E.U16 R23, desc[UR18][R8.64+0x2] ;  /* 0x0000021208172981 */ /* 0x020968000c1e1500 */
[----:B------:R4:W5:Y:S01]  /*13d0*/  @P2 LDG.E.U16 R22, desc[UR18][R10.64+0x2] ;  /* 0x000002120a162981 */ /* 0x000962000c1e1500 */
[C---:B------:R-:W-:Y:S01]  /*13e0*/  @P2 FADD R19, |R4|.reuse, -RZ ;  /* 0x800000ff04132221 */ /* 0x040fe20000000200 */
[----:B-1----:R-:W-:-:S02]  /*13f0*/  FSETP.GT.AND P0, PT, |R4|, UR6, PT ;  /* 0x0000000604007c0b */ /* 0x002fc4000bf04200 */
        /* <DEDUP_REMOVED lines=16> */
[----:B------:R-:W-:Y:S01]  /*1500*/  IMAD.MOV.U32 R3, RZ, RZ, R17 ;  /* 0x000000ffff037224 */ /* 0x000fe200078e0011 */
[----:B------:R-:W-:Y:S02]  /*1510*/  MOV R4, R0 ;  /* 0x0000000000047202 */ /* 0x000fe40000000f00 */
[----:B------:R-:W-:-:S07]  /*1520*/  MOV R6, 0x1540 ;  /* 0x0000154000067802 */ /* 0x000fce0000000f00 */
[----:B-----5:R-:W-:Y:S05]  /*1530*/  CALL.REL.NOINC `($__internal_2_$__cuda_sm3x_div_rn_noftz_f32_slowpath) ;  /* 0x0000000c00007944 */ /* 0x020fea0003c00000 */
.L_x_79:
        /* <DEDUP_REMOVED lines=21> */
.L_x_80:
[C---:B------:R-:W-:Y:S01]  /*1690*/  FSETP.GT.AND P2, PT, |R4|.reuse, R19, PT ;  /* 0x000000130400720b */ /* 0x040fe20003f44200 */
[----:B------:R1:W-:Y:S01]  /*16a0*/  STG.E desc[UR18][R12.64+0xc], R3 ;  /* 0x00000c030c007986 */ /* 0x0003e2000c101912 */
[----:B------:R-:W0:Y:S11]  /*16b0*/  LDCU UR6, c[0x0][0x398] ;  /* 0x00007300ff0677ac */ /* 0x000e360008000800 */
[----:B-----5:R1:W5:Y:S04]  /*16c0*/  @P2 LDG.E.U16 R23, desc[UR18][R8.64+0x6] ;  /* 0x0000061208172981 */ /* 0x020368000c1e1500 */
        /* <DEDUP_REMOVED lines=10> */
.L_x_76:
        /* <DEDUP_REMOVED lines=32> */
[----:B------:R-:W-:Y:S02]  /*1970*/  MOV R3, R7 ;  /* 0x0000000700037202 */ /* 0x000fe40000000f00 */
[----:B------:R-:W-:Y:S02]  /*1980*/  MOV R4, R0 ;  /* 0x0000000000047202 */ /* 0x000fe40000000f00 */
[----:B------:R-:W-:-:S07]  /*1990*/  MOV R6, 0x19b0 ;  /* 0x000019b000067802 */ /* 0x000fce0000000f00 */
[----:B-----5:R-:W-:Y:S05]  /*19a0*/  CALL.REL.NOINC `($__internal_2_$__cuda_sm3x_div_rn_noftz_f32_slowpath) ;  /* 0x0000000400e47944 */ /* 0x020fea0003c00000 */
.L_x_82:
[----:B------:R-:W0:Y:S02]  /*19b0*/  LDCU.64 UR6, c[0x0][0x3a0] ;  /* 0x00007400ff0677ac */ /* 0x000e240008000a00 */
[----:B0-----:R-:W-:-:S04]  /*19c0*/  ULEA UR6, UP0, UR4, UR6, 0x2 ;  /* 0x0000000604067291 */ /* 0x001fc8000f8010ff */
[----:B------:R-:W-:Y:S02]  /*19d0*/  ULEA.HI.X UR7, UR4, UR7, UR5, 0x2, UP0 ;  /* 0x0000000704077291 */ /* 0x000fe400080f1405 */
[----:B------:R-:W-:-:S04]  /*19e0*/  IMAD.U32 R12, RZ, RZ, UR6 ;  /* 0x00000006ff0c7e24 */ /* 0x000fc8000f8e00ff */
[----:B------:R-:W-:-:S05]  /*19f0*/  MOV R13, UR7 ;  /* 0x00000007000d7c02 */ /* 0x000fca0008000f00 */
        /* <DEDUP_REMOVED lines=21> */
.L_x_83:
        /* <DEDUP_REMOVED lines=14> */
.L_x_81:
        /* <DEDUP_REMOVED lines=33> */
.L_x_84:
[----:B------:R-:W0:Y:S01]  /*1e40*/  LDCU.64 UR6, c[0x0][0x3a0] ;  /* 0x00007400ff0677ac */ /* 0x000e220008000a00 */
[----:B------:R-:W-:Y:S01]  /*1e50*/  FSETP.GT.AND P1, PT, |R0|, R19, PT ;  /* 0x000000130000720b */ /* 0x000fe20003f24200 */
[----:B0-----:R-:W-:-:S04]  /*1e60*/  ULEA UR6, UP0, UR4, UR6, 0x2 ;  /* 0x0000000604067291 */ /* 0x001fc8000f8010ff */
[----:B------:R-:W-:Y:S02]  /*1e70*/  ULEA.HI.X UR4, UR4, UR7, UR5, 0x2, UP0 ;  /* 0x0000000704047291 */ /* 0x000fe400080f1405 */
[----:B------:R-:W-:-:S04]  /*1e80*/  IMAD.U32 R4, RZ, RZ, UR6 ;  /* 0x00000006ff047e24 */ /* 0x000fc8000f8e00ff */
[----:B------:R-:W-:-:S05]  /*1e90*/  MOV R5, UR4 ;  /* 0x0000000400057c02 */ /* 0x000fca0008000f00 */
[----:B------:R1:W-:Y:S01]  /*1ea0*/  STG.E desc[UR18][R4.64], R3 ;  /* 0x0000000304007986 */ /* 0x0003e2000c101912 */
[----:B------:R-:W0:Y:S03]  /*1eb0*/  LDCU UR4, c[0x0][0x398] ;  /* 0x00007300ff0477ac */ /* 0x000e260008000800 */
[----:B-----5:R1:W5:Y:S04]  /*1ec0*/  @P1 LDG.E.U16 R23, desc[UR18][R10.64] ;  /* 0x000000120a171981 */ /* 0x020368000c1e1500 */
[----:B------:R1:W5:Y:S01]  /*1ed0*/  @P1 LDG.E.U16 R22, desc[UR18][R8.64] ;  /* 0x0000001208161981 */ /* 0x000362000c1e1500 */
[C---:B------:R-:W-:Y:S01]  /*1ee0*/  @P1 FADD R19, |R0|.reuse, -RZ ;  /* 0x800000ff00131221 */ /* 0x040fe20000000200 */
[----:B0-----:R-:W-:-:S04]  /*1ef0*/  FSETP.GT.AND P0, PT, |R0|, UR4, PT ;  /* 0x0000000400007c0b */ /* 0x001fc8000bf04200 */
[----:B------:R-:W-:-:S04]  /*1f00*/  SEL R7, RZ, 0x1, !P0 ;  /* 0x00000001ff077807 */ /* 0x000fc80004000000 */
[----:B------:R-:W-:-:S04]  /*1f10*/  IADD3 R14, P0, PT, R7, R14, RZ ;  /* 0x0000000e070e7210 */ /* 0x000fc80007f1e0ff */
[----:B-1----:R-:W-:-:S09]  /*1f20*/  IADD3.X R15, PT, PT, RZ, R15, RZ, P0, !PT ;  /* 0x0000000fff0f7210 */ /* 0x002fd200007fe4ff */
.L_x_75:
[----:B------:R-:W1:Y:S02]  /*1f30*/  F2F.F64.F32 R18, R19 ;  /* 0x0000001300127310 */ /* 0x000e640000201800 */
.L_x_64:
[----:B------:R-:W-:Y:S01]  /*1f40*/  IMAD.MOV.U32 R10, RZ, RZ, R14 ;  /* 0x000000ffff0a7224 */ /* 0x000fe200078e000e */
[----:B------:R-:W-:Y:S01]  /*1f50*/  MOV R11, R15 ;  /* 0x0000000f000b7202 */ /* 0x000fe20000000f00 */
[----:B------:R-:W2:Y:S01]  /*1f60*/  LDCU.64 UR4, c[0x4][0x20] ;  /* 0x01000400ff0477ac */ /* 0x000ea20008000a00 */
[----:B------:R-:W-:Y:S02]  /*1f70*/  MOV R17, 0x0 ;  /* 0x0000000000117802 */ /* 0x000fe40000000f00 */
[----:B------:R-:W-:Y:S01]  /*1f80*/  MOV R6, R16 ;  /* 0x0000001000067202 */ /* 0x000fe20000000f00 */
[----:B------:R3:W-:Y:S01]  /*1f90*/  STL.64 [R1], R10 ;  /* 0x0000000a01007387 */ /* 0x0007e20000100a00 */
[----:B------:R3:W4:Y:S01]  /*1fa0*/  LDC.64 R8, c[0x4][R17] ;  /* 0x0100000011087b82 */ /* 0x0007220000000a00 */
[----:B------:R-:W-:Y:S02]  /*1fb0*/  MOV R7, R2 ;  /* 0x0000000200077202 */ /* 0x000fe40000000f00 */
[----:B--2---:R-:W-:Y:S01]  /*1fc0*/  MOV R4, UR4 ;  /* 0x0000000400047c02 */ /* 0x004fe20008000f00 */
[----:B---3--:R-:W-:-:S07]  /*1fd0*/  IMAD.U32 R5, RZ, RZ, UR5 ;  /* 0x00000005ff057e24 */ /* 0x008fce000f8e00ff */
[----:B------:R-:W-:-:S07]  /*1fe0*/  LEPC R20, `(.L_x_85) ;  /* 0x000000001014794e */ /* 0x000fce0000000000 */
[----:B01--45:R-:W-:Y:S05]  /*1ff0*/  CALL.ABS.NOINC R8 ;  /* 0x0000000008007343 */ /* 0x033fea0003c00000 */
.L_x_85:
[----:B------:R-:W-:Y:S01]  /*2000*/  HADD2.F32 R8, -RZ, R23.H0_H0 ;  /* 0x20000017ff087230 */ /* 0x000fe20000004100 */
[----:B------:R-:W-:Y:S01]  /*2010*/  LOP3.LUT R0, R23, 0xffff, RZ, 0xc0, !PT ;  /* 0x0000ffff17007812 */ /* 0x000fe200078ec0ff */
[----:B------:R-:W-:Y:S01]  /*2020*/  HADD2.F32 R3, -RZ, R22.H0_H0 ;  /* 0x20000016ff037230 */ /* 0x000fe20000004100 */
[----:B------:R-:W-:Y:S01]  /*2030*/  LOP3.LUT R12, R22, 0xffff, RZ, 0xc0, !PT ;  /* 0x0000ffff160c7812 */ /* 0x000fe200078ec0ff */
[----:B------:R0:W-:Y:S01]  /*2040*/  STL.64 [R1], R18 ;  /* 0x0000001201007387 */ /* 0x0001e20000100a00 */
[----:B------:R0:W1:Y:S01]  /*2050*/  LDC.64 R14, c[0x4][R17] ;  /* 0x01000000110e7b82 */ /* 0x0000620000000a00 */
[----:B------:R-:W2:Y:S01]  /*2060*/  F2F.F64.F32 R8, R8 ;  /* 0x0000000800087310 */ /* 0x000ea20000201800 */
[----:B------:R-:W3:Y:S01]  /*2070*/  LDCU.64 UR4, c[0x4][0x28] ;  /* 0x01000500ff0477ac */ /* 0x000ee20008000a00 */
[----:B------:R0:W-:Y:S01]  /*2080*/  STL [R1+0x10], R0 ;  /* 0x0000100001007387 */ /* 0x0001e20000100800 */
[----:B------:R-:W-:Y:S01]  /*2090*/  MOV R6, R16 ;  /* 0x0000001000067202 */ /* 0x000fe20000000f00 */
[----:B------:R-:W-:-:S02]  /*20a0*/  IMAD.MOV.U32 R7, RZ, RZ, R2 ;  /* 0x000000ffff077224 */ /* 0x000fc400078e0002 */
[----:B------:R0:W-:Y:S02]  /*20b0*/  STL [R1+0x20], R12 ;  /* 0x0000200c01007387 */ /* 0x0001e40000100800 */
[----:B------:R-:W4:Y:S02]  /*20c0*/  F2F.F64.F32 R10, R3 ;  /* 0x00000003000a7310 */ /* 0x000f240000201800 */
[----:B--2---:R0:W-:Y:S01]  /*20d0*/  STL.64 [R1+0x8], R8 ;  /* 0x0000080801007387 */ /* 0x0041e20000100a00 */
[----:B---3--:R-:W-:Y:S01]  /*20e0*/  IMAD.U32 R4, RZ, RZ, UR4 ;  /* 0x00000004ff047e24 */ /* 0x008fe2000f8e00ff */
[----:B------:R-:W-:Y:S02]  /*20f0*/  MOV R5, UR5 ;  /* 0x0000000500057c02 */ /* 0x000fe40008000f00 */
[----:B----4-:R0:W-:Y:S05]  /*2100*/  STL.64 [R1+0x18], R10 ;  /* 0x0000180a01007387 */ /* 0x0101ea0000100a00 */
[----:B------:R-:W-:-:S07]  /*2110*/  LEPC R20, `(.L_x_86) ;  /* 0x000000001014794e */ /* 0x000fce0000000000 */
[----:B01----:R-:W-:Y:S05]  /*2120*/  CALL.ABS.NOINC R14 ;  /* 0x000000000e007343 */ /* 0x003fea0003c00000 */
.L_x_86:
[----:B------:R-:W-:Y:S05]  /*2130*/  EXIT ;  /* 0x000000000000794d */ /* 0x000fea0003800000 */
        .weak           $__internal_2_$__cuda_sm3x_div_rn_noftz_f32_slowpath
        .type           $__internal_2_$__cuda_sm3x_div_rn_noftz_f32_slowpath,@function
        .size           $__internal_2_$__cuda_sm3x_div_rn_noftz_f32_slowpath,(.L_x_262 - $__internal_2_$__cuda_sm3x_div_rn_noftz_f32_slowpath)
$__internal_2_$__cuda_sm3x_div_rn_noftz_f32_slowpath:
[----:B------:R-:W-:Y:S01]  /*2140*/  SHF.R.U32.HI R5, RZ, 0x17, R3 ;  /* 0x00000017ff057819 */ /* 0x000fe20000011603 */
[--C-:B------:R-:W-:Y:S01]  /*2150*/  IMAD.MOV.U32 R17, RZ, RZ, R4.reuse ;  /* 0x000000ffff117224 */ /* 0x100fe200078e0004 */
[----:B------:R-:W-:Y:S02]  /*2160*/  SHF.R.U32.HI R20, RZ, 0x17, R4 ;  /* 0x00000017ff147819 */ /* 0x000fe40000011604 */
[----:B------:R-:W-:Y:S02]  /*2170*/  LOP3.LUT R5, R5, 0xff, RZ, 0xc0, !PT ;  /* 0x000000ff05057812 */ /* 0x000fe400078ec0ff */
[----:B------:R-:W-:Y:S02]  /*2180*/  LOP3.LUT R20, R20, 0xff, RZ, 0xc0, !PT ;  /* 0x000000ff14147812 */ /* 0x000fe400078ec0ff */
[----:B------:R-:W-:Y:S02]  /*2190*/  IADD3 R18, PT, PT, R5, -0x1, RZ ;  /* 0xffffffff05127810 */ /* 0x000fe40007ffe0ff */
[----:B------:R-:W-:-:S02]  /*21a0*/  IADD3 R21, PT, PT, R20, -0x1, RZ ;  /* 0xffffffff14157810 */ /* 0x000fc40007ffe0ff */
        /* <DEDUP_REMOVED lines=10> */
[C---:B------:R-:W-:Y:S02]  /*2250*/  FSETP.NEU.FTZ.AND P0, PT, |R4|.reuse, +INF , PT ;  /* 0x7f8000000400780b */ /* 0x040fe40003f1d200 */
        /* <DEDUP_REMOVED lines=16> */
.L_x_87:
[----:B------:R-:W-:Y:S01]  /*2360*/  LEA R18, R5, 0xc0800000, 0x17 ;  /* 0xc080000005127811 */ /* 0x000fe200078eb8ff */
[----:B------:R-:W-:-:S03]  /*2370*/  VIADD R20, R20, 0xffffff81 ;  /* 0xffffff8114147836 */ /* 0x000fc60000000000 */
[----:B------:R-:W-:Y:S01]  /*2380*/  IADD3 R25, PT, PT, -R18, R3, RZ ;  /* 0x0000000312197210 */ /* 0x000fe20007ffe1ff */
[C---:B------:R-:W-:Y:S01]  /*2390*/  IMAD R3, R20.reuse, -0x800000, R17 ;  /* 0xff80000014037824 */ /* 0x040fe200078e0211 */
[----:B------:R-:W-:Y:S02]  /*23a0*/  IADD3 R20, PT, PT, R20, 0x7f, -R5 ;  /* 0x0000007f14147810 */ /* 0x000fe40007ffe805 */
[----:B------:R-:W0:Y:S01]  /*23b0*/  MUFU.RCP R21, R25 ;  /* 0x0000001900157308 */ /* 0x000e220000001000 */
[----:B------:R-:W-:Y:S01]  /*23c0*/  FADD.FTZ R24, -R25, -RZ ;  /* 0x800000ff19187221 */ /* 0x000fe20000010100 */
[----:B------:R-:W-:-:S03]  /*23d0*/  IADD3 R20, PT, PT, R20, R7, RZ ;  /* 0x0000000714147210 */ /* 0x000fc60007ffe0ff */
        /* <DEDUP_REMOVED lines=23> */
[C---:B------:R-:W-:Y:S02]  /*2550*/  IADD3 R17, PT, PT, R5.reuse, 0x20, RZ ;  /* 0x0000002005117810 */ /* 0x040fe40007ffe0ff */
[----:B------:R-:W-:Y:S02]  /*2560*/  LOP3.LUT R20, R20, 0x7fffff, RZ, 0xc0, !PT ;  /* 0x007fffff14147812 */ /* 0x000fe400078ec0ff */
[C---:B------:R-:W-:Y:S02]  /*2570*/  ISETP.NE.AND P2, PT, R5.reuse, RZ, PT ;  /* 0x000000ff0500720c */ /* 0x040fe40003f45270 */
[----:B------:R-:W-:Y:S02]  /*2580*/  LOP3.LUT R20, R20, 0x800000, RZ, 0xfc, !PT ;  /* 0x0080000014147812 */ /* 0x000fe400078efcff */
[----:B------:R-:W-:-:S02]  /*2590*/  ISETP.NE.AND P1, PT, R5, RZ, PT ;  /* 0x000000ff0500720c */ /* 0x000fc40003f25270 */
        /* <DEDUP_REMOVED lines=14> */
.L_x_93:
[----:B------:R-:W-:-:S04]  /*2680*/  LOP3.LUT R3, R3, 0x80000000, RZ, 0xc0, !PT ;  /* 0x8000000003037812 */ /* 0x000fc800078ec0ff */
[----:B------:R-:W-:Y:S01]  /*2690*/  LOP3.LUT R3, R3, 0x7f800000, RZ, 0xfc, !PT ;  /* 0x7f80000003037812 */ /* 0x000fe200078efcff */
[----:B------:R-:W-:Y:S06]  /*26a0*/  BRA `(.L_x_94) ;  /* 0x0000000000287947 */ /* 0x000fec0003800000 */
.L_x_92:
[----:B------:R-:W-:Y:S01]  /*26b0*/  LEA R3, R20, R3, 0x17 ;  /* 0x0000000314037211 */ /* 0x000fe200078eb8ff */
[----:B------:R-:W-:Y:S06]  /*26c0*/  BRA `(.L_x_94) ;  /* 0x0000000000207947 */ /* 0x000fec0003800000 */
.L_x_91:
[----:B------:R-:W-:-:S04]  /*26d0*/  LOP3.LUT R3, R3, 0x80000000, R17, 0x48, !PT ;  /* 0x8000000003037812 */ /* 0x000fc800078e4811 */
[----:B------:R-:W-:Y:S01]  /*26e0*/  LOP3.LUT R3, R3, 0x7f800000, RZ, 0xfc, !PT ;  /* 0x7f80000003037812 */ /* 0x000fe200078efcff */
[----:B------:R-:W-:Y:S06]  /*26f0*/  BRA `(.L_x_94) ;  /* 0x0000000000147947 */ /* 0x000fec0003800000 */
.L_x_90:
[----:B------:R-:W-:Y:S01]  /*2700*/  LOP3.LUT R3, R3, 0x80000000, R17, 0x48, !PT ;  /* 0x8000000003037812 */ /* 0x000fe200078e4811 */
[----:B------:R-:W-:Y:S06]  /*2710*/  BRA `(.L_x_94) ;  /* 0x00000000000c7947 */ /* 0x000fec0003800000 */
.L_x_89:
[----:B------:R-:W0:Y:S01]  /*2720*/  MUFU.RSQ R3, -QNAN ;  /* 0xffc0000000037908 */ /* 0x000e220000001400 */
[----:B------:R-:W-:Y:S05]  /*2730*/  BRA `(.L_x_94) ;  /* 0x0000000000047947 */ /* 0x000fea0003800000 */
.L_x_88:
[----:B------:R-:W-:-:S07]  /*2740*/  FADD.FTZ R3, R4, R3 ;  /* 0x0000000304037221 */ /* 0x000fce0000010000 */
.L_x_94:
[----:B------:R-:W-:-:S04]  /*2750*/  HFMA2 R7, -RZ, RZ, 0, 0 ;  /* 0x00000000ff077431 */ /* 0x000fc800000001ff */
[----:B0-----:R-:W-:Y:S05]  /*2760*/  RET.REL.NODEC R6 `(_Z13checkEqualityP6__halfS0_mfPf) ;  /* 0xffffffd806247950 */ /* 0x001fea0003c3ffff */
.L_x_95:
        /* <DEDUP_REMOVED lines=9> */
.L_x_262:


//--------------------- .text._Z13print4dTensorPfiiii --------------------------
	.section	.text._Z13print4dTensorPfiiii,"ax",@progbits
	.align	128
        .global         _Z13print4dTensorPfiiii
        .type           _Z13print4dTensorPfiiii,@function
        .size           _Z13print4dTensorPfiiii,(.L_x_266 - _Z13print4dTensorPfiiii)
        .other          _Z13print4dTensorPfiiii,@"STO_CUDA_ENTRY STV_DEFAULT"
_Z13print4dTensorPfiiii:
.text._Z13print4dTensorPfiiii:
[----:B------:R-:W0:Y:S08]  /*0000*/  LDC R1, c[0x0][0x37c] ;  /* 0x0000df00ff017b82 */ /* 0x000e300000000800 */
[----:B------:R-:W1:Y:S01]  /*0010*/  LDC R0, c[0x0][0x388] ;  /* 0x0000e200ff007b82 */ /* 0x000e620000000800 */
[----:B------:R-:W2:Y:S01]  /*0020*/  LDCU UR4, c[0x0][0x2f8] ;  /* 0x00005f00ff0477ac */ /* 0x000ea20008000800 */
[----:B0-----:R-:W-:-:S05]  /*0030*/  VIADD R1, R1, 0xfffffff8 ;  /* 0xfffffff801017836 */ /* 0x001fca0000000000 */
[----:B--2---:R-:W-:Y:S02]  /*0040*/  IADD3 R18, P0, PT, R1, UR4, RZ ;  /* 0x0000000401127c10 */ /* 0x004fe4000ff1e0ff */
[----:B-1----:R-:W-:-:S13]  /*0050*/  ISETP.GE.AND P1, PT, R0, 0x1, PT ;  /* 0x000000010000780c */ /* 0x002fda0003f26270 */
[----:B------:R-:W-:Y:S05]  /*0060*/  @!P1 EXIT ;  /* 0x000000000000994d */ /* 0x000fea0003800000 */
[----:B------:R-:W0:Y:S02]  /*0070*/  LDC R24, c[0x0][0x38c] ;  /* 0x0000e300ff187b82 */ /* 0x000e240000000800 */
[----:B0-----:R-:W-:-:S13]  /*0080*/  ISETP.GE.AND P1, PT, R24, 0x1, PT ;  /* 0x000000011800780c */ /* 0x001fda0003f26270 */
[----:B------:R-:W-:Y:S05]  /*0090*/  @!P1 EXIT ;  /* 0x000000000000994d */ /* 0x000fea0003800000 */
[----:B------:R-:W0:Y:S01]  /*00a0*/  LDC R23, c[0x0][0x390] ;  /* 0x0000e400ff177b82 */ /* 0x000e220000000800 */
[----:B------:R-:W1:Y:S02]  /*00b0*/  LDCU UR4, c[0x0][0x2fc] ;  /* 0x00005f80ff0477ac */ /* 0x000e640008000800 */
[----:B-1----:R-:W-:Y:S01]  /*00c0*/  IMAD.X R2, RZ, RZ, UR4, P0 ;  /* 0x00000004ff027e24 */ /* 0x002fe200080e06ff */
[----:B0-----:R-:W-:-:S13]  /*00d0*/  ISETP.GE.AND P1, PT, R23, 0x1, PT ;  /* 0x000000011700780c */ /* 0x001fda0003f26270 */
[----:B------:R-:W-:Y:S05]  /*00e0*/  @!P1 BRA `(.L_x_96) ;  /* 0x0000002000a09947 */ /* 0x000fea0003800000 */
[----:B------:R-:W0:Y:S02]  /*00f0*/  LDCU UR4, c[0x0][0x394] ;  /* 0x00007280ff0477ac */ /* 0x000e240008000800 */
[----:B0-----:R-:W-:-:S09]  /*0100*/  UISETP.GT.AND UP0, UPT, UR4, URZ, UPT ;  /* 0x000000ff0400728c */ /* 0x001fd2000bf04270 */
[----:B------:R-:W-:Y:S05]  /*0110*/  BRA.U UP0, `(.L_x_97) ;  /* 0x0000000500947547 */ /* 0x000fea000b800000 */
[C---:B------:R-:W-:Y:S01]  /*0120*/  LOP3.LUT R24, R23.reuse, 0x3, RZ, 0xc0, !PT ;  /* 0x0000000317187812 */ /* 0x040fe200078ec0ff */
[----:B------:R-:W-:Y:S01]  /*0130*/  IMAD.MOV.U32 R16, RZ, RZ, RZ ;  /* 0x000000ffff107224 */ /* 0x000fe200078e00ff */
[----:B------:R-:W-:-:S07]  /*0140*/  LOP3.LUT R23, R23, 0x7ffffffc, RZ, 0xc0, !PT ;  /* 0x7ffffffc17177812 */ /* 0x000fce00078ec0ff */
.L_x_110:
[----:B------:R-:W-:Y:S01]  /*0150*/  HFMA2 R17, -RZ, RZ, 0, 0 ;  /* 0x00000000ff117431 */ /* 0x000fe200000001ff */
[----:B------:R-:W-:Y:S06]  /*0160*/  BSSY.RECONVERGENT B7, `(.L_x_98) ;  /* 0x000005b000077945 */ /* 0x000fec0003800200 */
.L_x_109:
[----:B------:R-:W0:Y:S01]  /*0170*/  LDC R19, c[0x0][0x390] ;  /* 0x0000e400ff137b82 */ /* 0x000e220000000800 */
[----:B------:R-:W-:Y:S01]  /*0180*/  MOV R8, 0x0 ;  /* 0x0000000000087802 */ /* 0x000fe20000000f00 */
[----:B------:R-:W1:Y:S01]  /*0190*/  LDCU UR6, c[0x0][0x38c] ;  /* 0x00007180ff0677ac */ /* 0x000e620008000800 */
[----:B------:R2:W-:Y:S01]  /*01a0*/  STL.64 [R1], R16 ;  /* 0x0000001001007387 */ /* 0x0005e20000100a00 */
[----:B------:R-:W-:Y:S01]  /*01b0*/  MOV R6, R18 ;  /* 0x0000001200067202 */ /* 0x000fe20000000f00 */
[----:B------:R-:W-:Y:S01]  /*01c0*/  IMAD.MOV.U32 R7, RZ, RZ, R2 ;  /* 0x000000ffff077224 */ /* 0x000fe200078e0002 */
[----:B------:R-:W3:Y:S02]  /*01d0*/  LDCU.64 UR4, c[0x4][0x8] ;  /* 0x01000100ff0477ac */ /* 0x000ee40008000a00 */
[----:B------:R-:W4:Y:S01]  /*01e0*/  LDC.64 R8, c[0x4][R8] ;  /* 0x0100000008087b82 */ /* 0x000f220000000a00 */
[----:B--2---:R-:W-:-:S05]  /*01f0*/  VIADD R17, R17, 0x1 ;  /* 0x0000000111117836 */ /* 0x004fca0000000000 */
[----:B-1----:R-:W-:Y:S02]  /*0200*/  ISETP.NE.AND P0, PT, R17, UR6, PT ;  /* 0x0000000611007c0c */ /* 0x002fe4000bf05270 */
[----:B0-----:R-:W-:Y:S01]  /*0210*/  ISETP.GE.U32.AND P1, PT, R19, 0x4, PT ;  /* 0x000000041300780c */ /* 0x001fe20003f26070 */
[----:B---3--:R-:W-:Y:S01]  /*0220*/  IMAD.U32 R4, RZ, RZ, UR4 ;  /* 0x00000004ff047e24 */ /* 0x008fe2000f8e00ff */
[----:B------:R-:W-:Y:S01]  /*0230*/  P2R R26, PR, RZ, 0x1 ;  /* 0x00000001ff1a7803 */ /* 0x000fe20000000000 */
[----:B------:R-:W-:Y:S01]  /*0240*/  IMAD.U32 R5, RZ, RZ, UR5 ;  /* 0x00000005ff057e24 */ /* 0x000fe2000f8e00ff */
[----:B------:R-:W-:-:S09]  /*0250*/  P2R R0, PR, RZ, 0x2 ;  /* 0x00000002ff007803 */ /* 0x000fd20000000000 */
[----:B------:R-:W-:-:S07]  /*0260*/  LEPC R20, `(.L_x_99) ;  /* 0x000000001014794e */ /* 0x000fce0000000000 */
[----:B----4-:R-:W-:Y:S05]  /*0270*/  CALL.ABS.NOINC R8 ;  /* 0x0000000008007343 */ /* 0x010fea0003c00000 */
.L_x_99:
[----:B------:R-:W-:-:S13]  /*0280*/  ISETP.GE.U32.AND P6, PT, R19, 0x4, PT ;  /* 0x000000041300780c */ /* 0x000fda0003fc6070 */
[----:B------:R-:W-:Y:S05]  /*0290*/  @!P6 BRA `(.L_x_100) ;  /* 0x000000000094e947 */ /* 0x000fea0003800000 */
[----:B------:R-:W-:Y:S01]  /*02a0*/  BSSY.RECONVERGENT B6, `(.L_x_100) ;  /* 0x0000024000067945 */ /* 0x000fe20003800200 */
[----:B------:R-:W-:-:S07]  /*02b0*/  IMAD.MOV.U32 R22, RZ, RZ, RZ ;  /* 0x000000ffff167224 */ /* 0x000fce00078e00ff */
.L_x_105:
[----:B------:R-:W-:Y:S01]  /*02c0*/  MOV R19, 0x0 ;  /* 0x0000000000137802 */ /* 0x000fe20000000f00 */
[----:B------:R-:W0:Y:S01]  /*02d0*/  LDCU.64 UR4, c[0x4][0x18] ;  /* 0x01000300ff0477ac */ /* 0x000e220008000a00 */
[----:B------:R-:W-:Y:S01]  /*02e0*/  VIADD R22, R22, 0x4 ;  /* 0x0000000416167836 */ /* 0x000fe20000000000 */
[----:B------:R-:W-:Y:S01]  /*02f0*/  CS2R R6, SRZ ;  /* 0x0000000000067805 */ /* 0x000fe2000001ff00 */
[----:B------:R1:W2:Y:S03]  /*0300*/  LDC.64 R8, c[0x4][R19] ;  /* 0x0100000013087b82 */ /* 0x0002a60000000a00 */
[----:B------:R-:W-:-:S04]  /*0310*/  ISETP.NE.AND P0, PT, R22, R23, PT ;  /* 0x000000171600720c */ /* 0x000fc80003f05270 */
[----:B------:R-:W-:Y:S02]  /*0320*/  P2R R25, PR, RZ, 0x1 ;  /* 0x00000001ff197803 */ /* 0x000fe40000000000 */
[----:B0-----:R-:W-:Y:S01]  /*0330*/  MOV R4, UR4 ;  /* 0x0000000400047c02 */ /* 0x001fe20008000f00 */
[----:B-1----:R-:W-:-:S07]  /*0340*/  IMAD.U32 R5, RZ, RZ, UR5 ;  /* 0x00000005ff057e24 */ /* 0x002fce000f8e00ff */
[----:B------:R-:W-:-:S07]  /*0350*/  LEPC R20, `(.L_x_101) ;  /* 0x000000001014794e */ /* 0x000fce0000000000 */
[----:B--2---:R-:W-:Y:S05]  /*0360*/  CALL.ABS.NOINC R8 ;  /* 0x0000000008007343 */ /* 0x004fea0003c00000 */
.L_x_101:
[----:B------:R0:W1:Y:S01]  /*0370*/  LDC.64 R8, c[0x4][R19] ;  /* 0x0100000013087b82 */ /* 0x0000620000000a00 */
[----:B------:R-:W2:Y:S01]  /*0380*/  LDCU.64 UR4, c[0x4][0x18] ;  /* 0x01000300ff0477ac */ /* 0x000ea20008000a00 */
[----:B------:R-:W-:Y:S01]  /*0390*/  CS2R R6, SRZ ;  /* 0x0000000000067805 */ /* 0x000fe2000001ff00 */
[----:B--2---:R-:W-:Y:S02]  /*03a0*/  IMAD.U32 R4, RZ, RZ, UR4 ;  /* 0x00000004ff047e24 */ /* 0x004fe4000f8e00ff */
[----:B0-----:R-:W-:-:S07]  /*03b0*/  IMAD.U32 R5, RZ, RZ, UR5 ;  /* 0x00000005ff057e24 */ /* 0x001fce000f8e00ff */
[----:B------:R-:W-:-:S07]  /*03c0*/  LEPC R20, `(.L_x_102) ;  /* 0x000000001014794e */ /* 0x000fce0000000000 */
[----:B-1----:R-:W-:Y:S05]  /*03d0*/  CALL.ABS.NOINC R8 ;  /* 0x0000000008007343 */ /* 0x002fea0003c00000 */
.L_x_102:
[----:B------:R0:W1:Y:S01]  /*03e0*/  LDC.64 R8, c[0x4][R19] ;  /* 0x0100000013087b82 */ /* 0x0000620000000a00 */
[----:B------:R-:W2:Y:S01]  /*03f0*/  LDCU.64 UR4, c[0x4][0x18] ;  /* 0x01000300ff0477ac */ /* 0x000ea20008000a00 */
[----:B------:R-:W-:Y:S02]  /*0400*/  CS2R R6, SRZ ;  /* 0x0000000000067805 */ /* 0x000fe4000001ff00 */
[----:B--2---:R-:W-:Y:S01]  /*0410*/  MOV R4, UR4 ;  /* 0x0000000400047c02 */ /* 0x004fe20008000f00 */
[----:B0-----:R-:W-:-:S07]  /*0420*/  IMAD.U32 R5, RZ, RZ, UR5 ;  /* 0x00000005ff057e24 */ /* 0x001fce000f8e00ff */
[----:B------:R-:W-:-:S07]  /*0430*/  LEPC R20, `(.L_x_103) ;  /* 0x000000001014794e */ /* 0x000fce0000000000 */
[----:B-1----:R-:W-:Y:S05]  /*0440*/  CALL.ABS.NOINC R8 ;  /* 0x0000000008007343 */ /* 0x002fea0003c00000 */
.L_x_103:
[----:B------:R0:W1:Y:S01]  /*0450*/  LDC.64 R8, c[0x4][R19] ;  /* 0x0100000013087b82 */ /* 0x0000620000000a00 */
[----:B------:R-:W2:Y:S01]  /*0460*/  LDCU.64 UR4, c[0x4][0x18] ;  /* 0x01000300ff0477ac */ /* 0x000ea20008000a00 */
[----:B------:R-:W-:Y:S01]  /*0470*/  CS2R R6, SRZ ;  /* 0x0000000000067805 */ /* 0x000fe2000001ff00 */
[----:B--2---:R-:W-:Y:S02]  /*0480*/  IMAD.U32 R4, RZ, RZ, UR4 ;  /* 0x00000004ff047e24 */ /* 0x004fe4000f8e00ff */
[----:B0-----:R-:W-:-:S07]  /*0490*/  IMAD.U32 R5, RZ, RZ, UR5 ;  /* 0x00000005ff057e24 */ /* 0x001fce000f8e00ff */
[----:B------:R-:W-:-:S07]  /*04a0*/  LEPC R20, `(.L_x_104) ;  /* 0x000000001014794e */ /* 0x000fce0000000000 */
[----:B-1----:R-:W-:Y:S05]  /*04b0*/  CALL.ABS.NOINC R8 ;  /* 0x0000000008007343 */ /* 0x002fea0003c00000 */
.L_x_104:
[----:B------:R-:W-:-:S13]  /*04c0*/  ISETP.NE.AND P6, PT, R25, RZ, PT ;  /* 0x000000ff1900720c */ /* 0x000fda0003fc5270 */
[----:B------:R-:W-:Y:S05]  /*04d0*/  @P6 BRA `(.L_x_105) ;  /* 0xfffffffc00786947 */ /* 0x000fea000383ffff */
[----:B------:R-:W-:Y:S05]  /*04e0*/  BSYNC.RECONVERGENT B6 ;  /* 0x0000000000067941 */ /* 0x000fea0003800200 */
.L_x_100:
[----:B------:R-:W-:-:S13]  /*04f0*/  ISETP.NE.AND P0, PT, R24, RZ, PT ;  /* 0x000000ff1800720c */ /* 0x000fda0003f05270 */
[----:B------:R-:W-:Y:S05]  /*0500*/  @!P0 BRA `(.L_x_106) ;  /* 0x0000000000788947 */ /* 0x000fea0003800000 */
[----:B------:R-:W-:Y:S01]  /*0510*/  MOV R19, 0x0 ;  /* 0x0000000000137802 */ /* 0x000fe20000000f00 */
[----:B------:R-:W0:Y:S01]  /*0520*/  LDCU.64 UR4, c[0x4][0x18] ;  /* 0x01000300ff0477ac */ /* 0x000e220008000a00 */
[----:B------:R-:W-:Y:S02]  /*0530*/  ISETP.NE.AND P0, PT, R24, 0x1, PT ;  /* 0x000000011800780c */ /* 0x000fe40003f05270 */
[----:B------:R-:W-:Y:S01]  /*0540*/  CS2R R6, SRZ ;  /* 0x0000000000067805 */ /* 0x000fe2000001ff00 */
[----:B------:R1:W2:Y:S01]  /*0550*/  LDC.64 R8, c[0x4][R19] ;  /* 0x0100000013087b82 */ /* 0x0002a20000000a00 */
[----:B------:R-:W-:Y:S02]  /*0560*/  P2R R0, PR, RZ, 0x1 ;  /* 0x00000001ff007803 */ /* 0x000fe40000000000 */
[----:B0-----:R-:W-:Y:S01]  /*0570*/  MOV R4, UR4 ;  /* 0x0000000400047c02 */ /* 0x001fe20008000f00 */
[----:B-1----:R-:W-:-:S07]  /*0580*/  IMAD.U32 R5, RZ, RZ, UR5 ;  /* 0x00000005ff057e24 */ /* 0x002fce000f8e00ff */
[----:B------:R-:W-:-:S07]  /*0590*/  LEPC R20, `(.L_x_107) ;  /* 0x000000001014794e */ /* 0x000fce0000000000 */
[----:B--2---:R-:W-:Y:S05]  /*05a0*/  CALL.ABS.NOINC R8 ;  /* 0x0000000008007343 */ /* 0x004fea0003c00000 */
.L_x_107:
[----:B------:R-:W-:-:S13]  /*05b0*/  ISETP.NE.AND P6, PT, R24, 0x1, PT ;  /* 0x000000011800780c */ /* 0x000fda0003fc5270 */
[----:B------:R-:W-:Y:S05]  /*05c0*/  @!P6 BRA `(.L_x_106) ;  /* 0x000000000048e947 */ /* 0x000fea0003800000 */
[----:B------:R0:W1:Y:S01]  /*05d0*/  LDC.64 R8, c[0x4][R19] ;  /* 0x0100000013087b82 */ /* 0x0000620000000a00 */
[----:B------:R-:W2:Y:S01]  /*05e0*/  LDCU.64 UR4, c[0x4][0x18] ;  /* 0x01000300ff0477ac */ /* 0x000ea20008000a00 */
[----:B------:R-:W-:Y:S02]  /*05f0*/  ISETP.NE.AND P0, PT, R24, 0x2, PT ;  /* 0x000000021800780c */ /* 0x000fe40003f05270 */
[----:B------:R-:W-:Y:S02]  /*0600*/  CS2R R6, SRZ ;  /* 0x0000000000067805 */ /* 0x000fe4000001ff00 */
[----:B------:R-:W-:Y:S01]  /*0610*/  P2R R0, PR, RZ, 0x1 ;  /* 0x00000001ff007803 */ /* 0x000fe20000000000 */
[----:B--2---:R-:W-:Y:S02]  /*0620*/  IMAD.U32 R4, RZ, RZ, UR4 ;  /* 0x00000004ff047e24 */ /* 0x004fe4000f8e00ff */
[----:B0-----:R-:W-:-:S07]  /*0630*/  IMAD.U32 R5, RZ, RZ, UR5 ;  /* 0x00000005ff057e24 */ /* 0x001fce000f8e00ff */
[----:B------:R-:W-:-:S07]  /*0640*/  LEPC R20, `(.L_x_108) ;  /* 0x000000001014794e */ /* 0x000fce0000000000 */
[----:B-1----:R-:W-:Y:S05]  /*0650*/  CALL.ABS.NOINC R8 ;  /* 0x0000000008007343 */ /* 0x002fea0003c00000 */
.L_x_108:
[----:B------:R-:W-:-:S13]  /*0660*/  ISETP.NE.AND P6, PT, R24, 0x2, PT ;  /* 0x000000021800780c */ /* 0x000fda0003fc5270 */
[----:B------:R-:W-:Y:S05]  /*0670*/  @!P6 BRA `(.L_x_106) ;  /* 0x00000000001ce947 */ /* 0x000fea0003800000 */
[----:B------:R0:W1:Y:S01]  /*0680*/  LDC.64 R8, c[0x4][R19] ;  /* 0x0100000013087b82 */ /* 0x0000620000000a00 */
[----:B------:R-:W2:Y:S01]  /*0690*/  LDCU.64 UR4, c[0x4][0x18] ;  /* 0x01000300ff0477ac */ /* 0x000ea20008000a00 */
[----:B------:R-:W-:Y:S02]  /*06a0*/  CS2R R6, SRZ ;  /* 0x0000000000067805 */ /* 0x000fe4000001ff00 */
[----:B--2---:R-:W-:Y:S01]  /*06b0*/  MOV R4, UR4 ;  /* 0x0000000400047c02 */ /* 0x004fe20008000f00 */
[----:B0-----:R-:W-:-:S07]  /*06c0*/  IMAD.U32 R5, RZ, RZ, UR5 ;  /* 0x00000005ff057e24 */ /* 0x001fce000f8e00ff */
[----:B------:R-:W-:-:S07]  /*06d0*/  LEPC R20, `(.L_x_106) ;  /* 0x000000001014794e */ /* 0x000fce0000000000 */
[----:B-1----:R-:W-:Y:S05]  /*06e0*/  CALL.ABS.NOINC R8 ;  /* 0x0000000008007343 */ /* 0x002fea0003c00000 */
.L_x_106:
[----:B------:R-:W-:-:S13]  /*06f0*/  ISETP.NE.AND P6, PT, R26, RZ, PT ;  /* 0x000000ff1a00720c */ /* 0x000fda0003fc5270 */
[----:B------:R-:W-:Y:S05]  /*0700*/  @P6 BRA `(.L_x_109) ;  /* 0xfffffff800986947 */ /* 0x000fea000383ffff */
[----:B------:R-:W-:Y:S05]  /*0710*/  BSYNC.RECONVERGENT B7 ;  /* 0x0000000000077941 */ /* 0x000fea0003800200 */
.L_x_98:
[----:B------:R-:W0:Y:S01]  /*0720*/  LDCU UR4, c[0x0][0x388] ;  /* 0x00007100ff0477ac */ /* 0x000e220008000800 */
[----:B------:R-:W-:-:S05]  /*0730*/  VIADD R16, R16, 0x1 ;  /* 0x0000000110107836 */ /* 0x000fca0000000000 */
[----:B0-----:R-:W-:-:S13]  /*0740*/  ISETP.NE.AND P0, PT, R16, UR4, PT ;  /* 0x0000000410007c0c */ /* 0x001fda000bf05270 */
[----:B------:R-:W-:Y:S05]  /*0750*/  @!P0 EXIT ;  /* 0x000000000000894d */ /* 0x000fea0003800000 */
[----:B------:R-:W-:Y:S05]  /*0760*/  BRA `(.L_x_110) ;  /* 0xfffffff800787947 */ /* 0x000fea000383ffff */
.L_x_97:
[----:B------:R-:W-:Y:S01]  /*0770*/  IMAD.MOV.U32 R16, RZ, RZ, RZ ;  /* 0x000000ffff107224 */ /* 0x000fe200078e00ff */
[----:B------:R-:W0:Y:S06]  /*0780*/  LDCU.64 UR36, c[0x0][0x358] ;  /* 0x00006b00ff2477ac */ /* 0x000e2c0008000a00 */
.L_x_153:
[----:B------:R-:W-:Y:S01]  /*0790*/  HFMA2 R17, -RZ, RZ, 0, 0 ;  /* 0x00000000ff117431 */ /* 0x000fe200000001ff */
[----:B------:R-:W-:Y:S06]  /*07a0*/  BSSY.RECONVERGENT B8, `(.L_x_111) ;  /* 0x00001b7000087945 */ /* 0x000fec0003800200 */
.L_x_152:
[----:B------:R-:W-:Y:S01]  /*07b0*/  MOV R0, 0x0 ;  /* 0x0000000000007802 */ /* 0x000fe20000000f00 */
[----:B------:R1:W-:Y:S01]  /*07c0*/  STL.64 [R1], R16 ;  /* 0x0000001001007387 */ /* 0x0003e20000100a00 */
[----:B------:R-:W2:Y:S01]  /*07d0*/  LDCU.64 UR4, c[0x4][0x8] ;  /* 0x01000100ff0477ac */ /* 0x000ea20008000a00 */
[----:B------:R-:W-:Y:S01]  /*07e0*/  IMAD.MOV.U32 R6, RZ, RZ, R18 ;  /* 0x000000ffff067224 */ /* 0x000fe200078e0012 */
[----:B------:R1:W3:Y:S01]  /*07f0*/  LDC.64 R8, c[0x4][R0] ;  /* 0x0100000000087b82 */ /* 0x0002e20000000a00 */
[----:B------:R-:W-:Y:S01]  /*0800*/  MOV R7, R2 ;  /* 0x0000000200077202 */ /* 0x000fe20000000f00 */
[----:B--2---:R-:W-:Y:S02]  /*0810*/  IMAD.U32 R4, RZ, RZ, UR4 ;  /* 0x00000004ff047e24 */ /* 0x004fe4000f8e00ff */
[----:B-1----:R-:W-:-:S07]  /*0820*/  IMAD.U32 R5, RZ, RZ, UR5 ;  /* 0x00000005ff057e24 */ /* 0x002fce000f8e00ff */
[----:B------:R-:W-:-:S07]  /*0830*/  LEPC R20, `(.L_x_112) ;  /* 0x000000001014794e */ /* 0x000fce0000000000 */
[----:B0--3--:R-:W-:Y:S05]  /*0840*/  CALL.ABS.NOINC R8 ;  /* 0x0000000008007343 */ /* 0x009fea0003c00000 */
.L_x_112:
[----:B------:R-:W-:Y:S01]  /*0850*/  BSSY.RECONVERGENT B7, `(.L_x_113) ;  /* 0x00001a7000077945 */ /* 0x000fe20003800200 */
[----:B------:R-:W-:-:S07]  /*0860*/  IMAD.MOV.U32 R25, RZ, RZ, RZ ;  /* 0x000000ffff197224 */ /* 0x000fce00078e00ff */
.L_x_151:
[----:B------:R-:W0:Y:S01]  /*0870*/  LDCU UR6, c[0x0][0x38c] ;  /* 0x00007180ff0677ac */ /* 0x000e220008000800 */
[----:B------:R-:W-:Y:S01]  /*0880*/  IMAD.MOV.U32 R23, RZ, RZ, RZ ;  /* 0x000000ffff177224 */ /* 0x000fe200078e00ff */
[----:B------:R-:W1:Y:S01]  /*0890*/  LDCU.64 UR4, c[0x0][0x390] ;  /* 0x00007200ff0477ac */ /* 0x000e620008000a00 */
[----:B0-----:R-:W-:Y:S01]  /*08a0*/  IMAD R24, R16, UR6, R17 ;  /* 0x0000000610187c24 */ /* 0x001fe2000f8e0211 */
[----:B-1----:R-:W-:-:S03]  /*08b0*/  UISETP.GE.U32.AND UP0, UPT, UR5, 0x10, UPT ;  /* 0x000000100500788c */ /* 0x002fc6000bf06070 */
[----:B------:R-:W-:Y:S02]  /*08c0*/  IMAD R24, R24, UR4, R25 ;  /* 0x0000000418187c24 */ /* 0x000fe4000f8e0219 */
[----:B------:R-:W-:Y:S02]  /*08d0*/  VIADD R25, R25, 0x1 ;  /* 0x0000000119197836 */ /* 0x000fe40000000000 */
[----:B------:R-:W-:-:S03]  /*08e0*/  IMAD R24, R24, UR5, RZ ;  /* 0x0000000518187c24 */ /* 0x000fc6000f8e02ff */
[----:B------:R-:W-:-:S04]  /*08f0*/  ISETP.NE.AND P0, PT, R25, UR4, PT ;  /* 0x0000000419007c0c */ /* 0x000fc8000bf05270 */
[----:B------:R-:W-:Y:S01]  /*0900*/  P2R R26, PR, RZ, 0x1 ;  /* 0x00000001ff1a7803 */ /* 0x000fe20000000000 */
[----:B------:R-:W-:Y:S08]  /*0910*/  BRA.U !UP0, `(.L_x_114) ;  /* 0x0000000d08087547 */ /* 0x000ff0000b800000 */
[----:B------:R-:W0:Y:S01]  /*0920*/  LDCU UR4, c[0x0][0x394] ;  /* 0x00007280ff0477ac */ /* 0x000e220008000800 */
[----:B------:R-:W-:Y:S01]  /*0930*/  BSSY.RECONVERGENT B6, `(.L_x_115) ;  /* 0x00000bd000067945 */ /* 0x000fe20003800200 */
[----:B------:R-:W-:Y:S01]  /*0940*/  MOV R23, R24 ;  /* 0x0000001800177202 */ /* 0x000fe20000000f00 */
[----:B0-----:R-:W-:-:S04]  /*0950*/  ULOP3.LUT UR4, UR4, 0x7ffffff0, URZ, 0xc0, !UPT ;  /* 0x7ffffff004047892 */ /* 0x001fc8000f8ec0ff */
[----:B------:R-:W-:-:S06]  /*0960*/  UIADD3 UR4, UPT, UPT, -UR4, URZ, URZ ;  /* 0x000000ff04047290 */ /* 0x000fcc000fffe1ff */
[----:B------:R-:W-:-:S07]  /*0970*/  IMAD.U32 R22, RZ, RZ, UR4 ;  /* 0x00000004ff167e24 */ /* 0x000fce000f8e00ff */
.L_x_132:
[----:B------:R-:W0:Y:S01]  /*0980*/  LDC.64 R28, c[0x0][0x380] ;  /* 0x0000e000ff1c7b82 */ /* 0x000e220000000a00 */
[----:B------:R-:W-:Y:S01]  /*0990*/  MOV R8, 0x0 ;  /* 0x0000000000087802 */ /* 0x000fe20000000f00 */
[----:B------:R-:W1:Y:S01]  /*09a0*/  LDCU.64 UR4, c[0x4][0x10] ;  /* 0x01000200ff0477ac */ /* 0x000e620008000a00 */
[----:B0-----:R-:W-:-:S05]  /*09b0*/  IMAD.WIDE R28, R23, 0x4, R28 ;  /* 0x00000004171c7825 */ /* 0x001fca00078e021c */
[----:B------:R-:W2:Y:S01]  /*09c0*/  LDG.E R0, desc[UR36][R28.64] ;  /* 0x000000241c007981 */ /* 0x000ea2000c1e1900 */
[----:B------:R-:W0:Y:S01]  /*09d0*/  LDC.64 R8, c[0x4][R8] ;  /* 0x0100000008087b82 */ /* 0x000e220000000a00 */
[----:B-1----:R-:W-:Y:S01]  /*09e0*/  IMAD.U32 R4, RZ, RZ, UR4 ;  /* 0x00000004ff047e24 */ /* 0x002fe2000f8e00ff */
[----:B------:R-:W-:Y:S01]  /*09f0*/  MOV R6, R18 ;  /* 0x0000001200067202 */ /* 0x000fe20000000f00 */
[----:B------:R-:W-:Y:S02]  /*0a00*/  IMAD.U32 R5, RZ, RZ, UR5 ;  /* 0x00000005ff057e24 */ /* 0x000fe4000f8e00ff */
[----:B------:R-:W-:Y:S01]  /*0a10*/  IMAD.MOV.U32 R7, RZ, RZ, R2 ;  /* 0x000000ffff077224 */ /* 0x000fe200078e0002 */
[----:B--2---:R-:W1:Y:S02]  /*0a20*/  F2F.F64.F32 R10, R0 ;  /* 0x00000000000a7310 */ /* 0x004e640000201800 */
[----:B01----:R1:W-:Y:S04]  /*0a30*/  STL.64 [R1], R10 ;  /* 0x0000000a01007387 */ /* 0x0033e80000100a00 */
[----:B------:R-:W-:-:S07]  /*0a40*/  LEPC R20, `(.L_x_116) ;  /* 0x000000001014794e */ /* 0x000fce0000000000 */
[----:B-1----:R-:W-:Y:S05]  /*0a50*/  CALL.ABS.NOINC R8 ;  /* 0x0000000008007343 */ /* 0x002fea0003c00000 */
.L_x_116:
[----:B------:R-:W2:Y:S01]  /*0a60*/  LDG.E R0, desc[UR36][R28.64+0x4] ;  /* 0x000004241c007981 */ /* 0x000ea2000c1e1900 */
[----:B------:R-:W-:Y:S01]  /*0a70*/  MOV R19, 0x0 ;  /* 0x0000000000137802 */ /* 0x000fe20000000f00 */
[----:B------:R-:W0:Y:S01]  /*0a80*/  LDCU.64 UR4, c[0x4][0x10] ;  /* 0x01000200ff0477ac */ /* 0x000e220008000a00 */
[----:B------:R-:W-:Y:S01]  /*0a90*/  MOV R6, R18 ;  /* 0x0000001200067202 */ /* 0x000fe20000000f00 */
[----:B------:R-:W-:Y:S01]  /*0aa0*/  IMAD.MOV.U32 R7, RZ, RZ, R2 ;  /* 0x000000ffff077224 */ /* 0x000fe200078e0002 */
[----:B------:R1:W3:Y:S01]  /*0ab0*/  LDC.64 R8, c[0x4][R19] ;  /* 0x0100000013087b82 */ /* 0x0002e20000000a00 */
[----:B0-----:R-:W-:Y:S02]  /*0ac0*/  IMAD.U32 R4, RZ, RZ, UR4 ;  /* 0x00000004ff047e24 */ /* 0x001fe4000f8e00ff */
[----:B------:R-:W-:Y:S01]  /*0ad0*/  IMAD.U32 R5, RZ, RZ, UR5 ;  /* 0x00000005ff057e24 */ /* 0x000fe2000f8e00ff */
[----:B--2---:R-:W0:Y:S02]  /*0ae0*/  F2F.F64.F32 R10, R0 ;  /* 0x00000000000a7310 */ /* 0x004e240000201800 */
[----:B0--3--:R1:W-:Y:S04]  /*0af0*/  STL.64 [R1], R10 ;  /* 0x0000000a01007387 */ /* 0x0093e80000100a00 */
[----:B------:R-:W-:-:S07]  /*0b00*/  LEPC R20, `(.L_x_117) ;  /* 0x000000001014794e */ /* 0x000fce0000000000 */
[----:B-1----:R-:W-:Y:S05]  /*0b10*/  CALL.ABS.NOINC R8 ;  /* 0x0000000008007343 */ /* 0x002fea0003c00000 */
.L_x_117:
[----:B------:R-:W2:Y:S01]  /*0b20*/  LDG.E R0, desc[UR36][R28.64+0x8] ;  /* 0x000008241c007981 */ /* 0x000ea2000c1e1900 */
[----:B------:R0:W1:Y:S01]  /*0b30*/  LDC.64 R8, c[0x4][R19] ;  /* 0x0100000013087b82 */ /* 0x0000620000000a00 */
[----:B------:R-:W3:Y:S01]  /*0b40*/  LDCU.64 UR4, c[0x4][0x10] ;  /* 0x01000200ff0477ac */ /* 0x000ee20008000a00 */
[----:B------:R-:W-:Y:S01]  /*0b50*/  MOV R6, R18 ;  /* 0x0000001200067202 */ /* 0x000fe20000000f00 */
[----:B------:R-:W-:Y:S02]  /*0b60*/  IMAD.MOV.U32 R7, RZ, RZ, R2 ;  /* 0x000000ffff077224 */ /* 0x000fe400078e0002 */
[----:B---3--:R-:W-:Y:S02]  /*0b70*/  IMAD.U32 R4, RZ, RZ, UR4 ;  /* 0x00000004ff047e24 */ /* 0x008fe4000f8e00ff */
[----:B------:R-:W-:Y:S01]  /*0b80*/  IMAD.U32 R5, RZ, RZ, UR5 ;  /* 0x00000005ff057e24 */ /* 0x000fe2000f8e00ff */
[----:B--2---:R-:W2:Y:S02]  /*0b90*/  F2F.F64.F32 R10, R0 ;  /* 0x00000000000a7310 */ /* 0x004ea40000201800 */
[----:B-12---:R0:W-:Y:S04]  /*0ba0*/  STL.64 [R1], R10 ;  /* 0x0000000a01007387 */ /* 0x0061e80000100a00 */
[----:B------:R-:W-:-:S07]  /*0bb0*/  LEPC R20, `(.L_x_118) ;  /* 0x000000001014794e */ /* 0x000fce0000000000 */
[----:B0-----:R-:W-:Y:S05]  /*0bc0*/  CALL.ABS.NOINC R8 ;  /* 0x0000000008007343 */ /* 0x001fea0003c00000 */
.L_x_118:
        /* <DEDUP_REMOVED lines=11> */
.L_x_119:
        /* <DEDUP_REMOVED lines=11> */
.L_x_120:
        /* <DEDUP_REMOVED lines=11> */
.L_x_121:
        /* <DEDUP_REMOVED lines=11> */
.L_x_122:
        /* <DEDUP_REMOVED lines=11> */
.L_x_123:
        /* <DEDUP_REMOVED lines=11> */
.L_x_124:
        /* <DEDUP_REMOVED lines=11> */
.L_x_125:
        /* <DEDUP_REMOVED lines=11> */
.L_x_126:
        /* <DEDUP_REMOVED lines=11> */
.L_x_127:
        /* <DEDUP_REMOVED lines=11> */
.L_x_128:
        /* <DEDUP_REMOVED lines=11> */
.L_x_129:
        /* <DEDUP_REMOVED lines=11> */
.L_x_130:
        /* <DEDUP_REMOVED lines=11> */
.L_x_131:
[----:B------:R-:W-:Y:S02]  /*14c0*/  VIADD R22, R22, 0x10 ;  /* 0x0000001016167836 */ /* 0x000fe40000000000 */
[----:B------:R-:W-:-:S03]  /*14d0*/  VIADD R23, R23, 0x10 ;  /* 0x0000001017177836 */ /* 0x000fc60000000000 */
[----:B------:R-:W-:-:S13]  /*14e0*/  ISETP.NE.AND P0, PT, R22, RZ, PT ;  /* 0x000000ff1600720c */ /* 0x000fda0003f05270 */
[----:B------:R-:W-:Y:S05]  /*14f0*/  @P0 BRA `(.L_x_132) ;  /* 0xfffffff400200947 */ /* 0x000fea000383ffff */
[----:B------:R-:W-:Y:S05]  /*1500*/  BSYNC.RECONVERGENT B6 ;  /* 0x0000000000067941 */ /* 0x000fea0003800200 */
.L_x_115:
[----:B------:R-:W0:Y:S02]  /*1510*/  LDCU UR4, c[0x0][0x394] ;  /* 0x00007280ff0477ac */ /* 0x000e240008000800 */
[----:B0-----:R-:W-:-:S06]  /*1520*/  ULOP3.LUT UR4, UR4, 0x7ffffff0, URZ, 0xc0, !UPT ;  /* 0x7ffffff004047892 */ /* 0x001fcc000f8ec0ff */
[----:B------:R-:W-:-:S07]  /*1530*/  MOV R23, UR4 ;  /* 0x0000000400177c02 */ /* 0x000fce0008000f00 */
.L_x_114:
[----:B------:R-:W0:Y:S02]  /*1540*/  LDC R22, c[0x0][0x394] ;  /* 0x0000e500ff167b82 */ /* 0x000e240000000800 */
[----:B0-----:R-:W-:-:S04]  /*1550*/  LOP3.LUT R0, R22, 0xf, RZ, 0xc0, !PT ;  /* 0x0000000f16007812 */ /* 0x001fc800078ec0ff */
[----:B------:R-:W-:-:S13]  /*1560*/  ISETP.NE.AND P0, PT, R0, RZ, PT ;  /* 0x000000ff0000720c */ /* 0x000fda0003f05270 */
[----:B------:R-:W-:Y:S05]  /*1570*/  @!P0 BRA `(.L_x_133) ;  /* 0x0000000c00288947 */ /* 0x000fea0003800000 */
[----:B------:R-:W-:-:S05]  /*1580*/  VIADD R0, R0, 0xffffffff ;  /* 0xffffffff00007836 */ /* 0x000fca0000000000 */
[----:B------:R-:W-:-:S13]  /*1590*/  ISETP.GE.U32.AND P0, PT, R0, 0x7, PT ;  /* 0x000000070000780c */ /* 0x000fda0003f06070 */
[----:B------:R-:W-:Y:S05]  /*15a0*/  @!P0 BRA `(.L_x_134) ;  /* 0x0000000400788947 */ /* 0x000fea0003800000 */
[----:B------:R-:W0:Y:S01]  /*15b0*/  LDC.64 R28, c[0x0][0x380] ;  /* 0x0000e000ff1c7b82 */ /* 0x000e220000000a00 */
[----:B------:R-:W-:Y:S01]  /*15c0*/  IMAD.IADD R3, R24, 0x1, R23 ;  /* 0x0000000118037824 */ /* 0x000fe200078e0217 */
[----:B------:R-:W-:Y:S01]  /*15d0*/  MOV R8, 0x0 ;  /* 0x0000000000087802 */ /* 0x000fe20000000f00 */
[----:B------:R-:W1:Y:S02]  /*15e0*/  LDCU.64 UR4, c[0x4][0x10] ;  /* 0x01000200ff0477ac */ /* 0x000e640008000a00 */
[----:B0-----:R-:W-:-:S05]  /*15f0*/  IMAD.WIDE R28, R3, 0x4, R28 ;  /* 0x00000004031c7825 */ /* 0x001fca00078e021c */
[----:B------:R-:W2:Y:S01]  /*1600*/  LDG.E R0, desc[UR36][R28.64] ;  /* 0x000000241c007981 */ /* 0x000ea2000c1e1900 */
[----:B------:R-:W0:Y:S01]  /*1610*/  LDC.64 R8, c[0x4][R8] ;  /* 0x0100000008087b82 */ /* 0x000e220000000a00 */
[----:B-1----:R-:W-:Y:S01]  /*1620*/  IMAD.U32 R4, RZ, RZ, UR4 ;  /* 0x00000004ff047e24 */ /* 0x002fe2000f8e00ff */
[----:B------:R-:W-:Y:S01]  /*1630*/  MOV R5, UR5 ;  /* 0x0000000500057c02 */ /* 0x000fe20008000f00 */
[----:B------:R-:W-:Y:S02]  /*1640*/  IMAD.MOV.U32 R6, RZ, RZ, R18 ;  /* 0x000000ffff067224 */ /* 0x000fe400078e0012 */
[----:B------:R-:W-:Y:S01]  /*1650*/  IMAD.MOV.U32 R7, RZ, RZ, R2 ;  /* 0x000000ffff077224 */ /* 0x000fe200078e0002 */
[----:B--2---:R-:W1:Y:S02]  /*1660*/  F2F.F64.F32 R10, R0 ;  /* 0x00000000000a7310 */ /* 0x004e640000201800 */
[----:B01----:R1:W-:Y:S04]  /*1670*/  STL.64 [R1], R10 ;  /* 0x0000000a01007387 */ /* 0x0033e80000100a00 */
[----:B------:R-:W-:-:S07]  /*1680*/  LEPC R20, `(.L_x_135) ;  /* 0x000000001014794e */ /* 0x000fce0000000000 */
[----:B-1----:R-:W-:Y:S05]  /*1690*/  CALL.ABS.NOINC R8 ;  /* 0x0000000008007343 */ /* 0x002fea0003c00000 */
.L_x_135:
[----:B------:R-:W2:Y:S01]  /*16a0*/  LDG.E R0, desc[UR36][R28.64+0x4] ;  /* 0x000004241c007981 */ /* 0x000ea2000c1e1900 */
[----:B------:R-:W-:Y:S01]  /*16b0*/  MOV R19, 0x0 ;  /* 0x0000000000137802 */ /* 0x000fe20000000f00 */
[----:B------:R-:W0:Y:S01]  /*16c0*/  LDCU.64 UR4, c[0x4][0x10] ;  /* 0x01000200ff0477ac */ /* 0x000e220008000a00 */
[----:B------:R-:W-:Y:S02]  /*16d0*/  IMAD.MOV.U32 R6, RZ, RZ, R18 ;  /* 0x000000ffff067224 */ /* 0x000fe400078e0012 */
[----:B------:R1:W3:Y:S01]  /*16e0*/  LDC.64 R8, c[0x4][R19] ;  /* 0x0100000013087b82 */ /* 0x0002e20000000a00 */
[----:B------:R-:W-:Y:S02]  /*16f0*/  IMAD.MOV.U32 R7, RZ, RZ, R2 ;  /* 0x000000ffff077224 */ /* 0x000fe400078e0002 */
[----:B0-----:R-:W-:Y:S01]  /*1700*/  IMAD.U32 R4, RZ, RZ, UR4 ;  /* 0x00000004ff047e24 */ /* 0x001fe2000f8e00ff */
[----:B------:R-:W-:Y:S01]  /*1710*/  MOV R5, UR5 ;  /* 0x0000000500057c02 */ /* 0x000fe20008000f00 */
[----:B--2---:R-:W0:Y:S02]  /*1720*/  F2F.F64.F32 R10, R0 ;  /* 0x00000000000a7310 */ /* 0x004e240000201800 */
[----:B0--3--:R1:W-:Y:S04]  /*1730*/  STL.64 [R1], R10 ;  /* 0x0000000a01007387 */ /* 0x0093e80000100a00 */
[----:B------:R-:W-:-:S07]  /*1740*/  LEPC R20, `(.L_x_136) ;  /* 0x000000001014794e */ /* 0x000fce0000000000 */
[----:B-1----:R-:W-:Y:S05]  /*1750*/  CALL.ABS.NOINC R8 ;  /* 0x0000000008007343 */ /* 0x002fea0003c00000 */
.L_x_136:
[----:B------:R-:W2:Y:S01]  /*1760*/  LDG.E R0, desc[UR36][R28.64+0x8] ;  /* 0x000008241c007981 */ /* 0x000ea2000c1e1900 */
[----:B------:R0:W1:Y:S01]  /*1770*/  LDC.64 R8, c[0x4][R19] ;  /* 0x0100000013087b82 */ /* 0x0000620000000a00 */
[----:B------:R-:W3:Y:S01]  /*1780*/  LDCU.64 UR4, c[0x4][0x10] ;  /* 0x01000200ff0477ac */ /* 0x000ee20008000a00 */
[----:B------:R-:W-:Y:S02]  /*1790*/  IMAD.MOV.U32 R6, RZ, RZ, R18 ;  /* 0x000000ffff067224 */ /* 0x000fe400078e0012 */
[----:B------:R-:W-:Y:S02]  /*17a0*/  IMAD.MOV.U32 R7, RZ, RZ, R2 ;  /* 0x000000ffff077224 */ /* 0x000fe400078e0002 */
[----:B---3--:R-:W-:Y:S01]  /*17b0*/  IMAD.U32 R4, RZ, RZ, UR4 ;  /* 0x00000004ff047e24 */ /* 0x008fe2000f8e00ff */
[----:B------:R-:W-:Y:S01]  /*17c0*/  MOV R5, UR5 ;  /* 0x0000000500057c02 */ /* 0x000fe20008000f00 */
[----:B--2---:R-:W2:Y:S02]  /*17d0*/  F2F.F64.F32 R10, R0 ;  /* 0x00000000000a7310 */ /* 0x004ea40000201800 */
[----:B-12---:R0:W-:Y:S04]  /*17e0*/  STL.64 [R1], R10 ;  /* 0x0000000a01007387 */ /* 0x0061e80000100a00 */
[----:B------:R-:W-:-:S07]  /*17f0*/  LEPC R20, `(.L_x_137) ;  /* 0x000000001014794e */ /* 0x000fce0000000000 */
[----:B0-----:R-:W-:Y:S05]  /*1800*/  CALL.ABS.NOINC R8 ;  /* 0x0000000008007343 */ /* 0x001fea0003c00000 */
.L_x_137:
        /* <DEDUP_REMOVED lines=11> */
.L_x_138:
        /* <DEDUP_REMOVED lines=11> */
.L_x_139:
        /* <DEDUP_REMOVED lines=11> */
.L_x_140:
        /* <DEDUP_REMOVED lines=11> */
.L_x_141:
        /* <DEDUP_REMOVED lines=11> */
.L_x_142:
[----:B------:R-:W-:-:S07]  /*1b80*/  VIADD R23, R23, 0x8 ;  /* 0x0000000817177836 */ /* 0x000fce0000000000 */
.L_x_134:
[----:B------:R-:W-:-:S04]  /*1b90*/  LOP3.LUT R0, R22, 0x7, RZ, 0xc0, !PT ;  /* 0x0000000716007812 */ /* 0x000fc800078ec0ff */
[----:B------:R-:W-:-:S13]  /*1ba0*/  ISETP.NE.AND P0, PT, R0, RZ, PT ;  /* 0x000000ff0000720c */ /* 0x000fda0003f05270 */
[----:B------:R-:W-:Y:S05]  /*1bb0*/  @!P0 BRA `(.L_x_133) ;  /* 0x0000000400988947 */ /* 0x000fea0003800000 */
[----:B------:R-:W-:-:S04]  /*1bc0*/  IADD3 R0, PT, PT, R0, -0x1, RZ ;  /* 0xffffffff00007810 */ /* 0x000fc80007ffe0ff */
        /* <DEDUP_REMOVED lines=17> */
.L_x_144:
        /* <DEDUP_REMOVED lines=12> */
.L_x_145:
        /* <DEDUP_REMOVED lines=11> */
.L_x_146:
        /* <DEDUP_REMOVED lines=11> */
.L_x_147:
[----:B------:R-:W-:-:S07]  /*1f00*/  VIADD R23, R23, 0x4 ;  /* 0x0000000417177836 */ /* 0x000fce0000000000 */
.L_x_143:
[----:B------:R-:W-:-:S04]  /*1f10*/  LOP3.LUT R19, R22, 0x3, RZ, 0xc0, !PT ;  /* 0x0000000316137812 */ /* 0x000fc800078ec0ff */
[----:B------:R-:W-:-:S13]  /*1f20*/  ISETP.NE.AND P0, PT, R19, RZ, PT ;  /* 0x000000ff1300720c */ /* 0x000fda0003f05270 */
        /* <DEDUP_REMOVED lines=8> */
[----:B------:R-:W-:Y:S01]  /*1fb0*/  ISETP.NE.AND P0, PT, R19, 0x1, PT ;  /* 0x000000011300780c */ /* 0x000fe20003f05270 */
[----:B-1----:R-:W-:Y:S01]  /*1fc0*/  IMAD.U32 R5, RZ, RZ, UR5 ;  /* 0x00000005ff057e24 */ /* 0x002fe2000f8e00ff */
[----:B------:R-:W-:Y:S01]  /*1fd0*/  MOV R4, UR4 ;  /* 0x0000000400047c02 */ /* 0x000fe20008000f00 */
[----:B------:R-:W-:Y:S02]  /*1fe0*/  IMAD.MOV.U32 R6, RZ, RZ, R18 ;  /* 0x000000ffff067224 */ /* 0x000fe400078e0012 */
[----:B------:R-:W-:Y:S01]  /*1ff0*/  IMAD.MOV.U32 R7, RZ, RZ, R2 ;  /* 0x000000ffff077224 */ /* 0x000fe200078e0002 */
[----:B--2---:R1:W2:Y:S02]  /*2000*/  F2F.F64.F32 R10, R0 ;  /* 0x00000000000a7310 */ /* 0x0042a40000201800 */
[----:B-1----:R-:W-:Y:S01]  /*2010*/  P2R R0, PR, RZ, 0x1 ;  /* 0x00000001ff007803 */ /* 0x002fe20000000000 */
[----:B0-2---:R1:W-:Y:S06]  /*2020*/  STL.64 [R1], R10 ;  /* 0x0000000a01007387 */ /* 0x0053ec0000100a00 */
[----:B------:R-:W-:-:S07]  /*2030*/  LEPC R20, `(.L_x_148) ;  /* 0x000000001014794e */ /* 0x000fce0000000000 */
[----:B-1----:R-:W-:Y:S05]  /*2040*/  CALL.ABS.NOINC R8 ;  /* 0x0000000008007343 */ /* 0x002fea0003c00000 */
.L_x_148:
[----:B------:R-:W-:-:S13]  /*2050*/  ISETP.NE.AND P6, PT, R19, 0x1, PT ;  /* 0x000000011300780c */ /* 0x000fda0003fc5270 */
[----:B------:R-:W-:Y:S05]  /*2060*/  @!P6 BRA `(.L_x_133) ;  /* 0x00000000006ce947 */ /* 0x000fea0003800000 */
[----:B------:R-:W2:Y:S01]  /*2070*/  LDG.E R0, desc[UR36][R22.64+0x4] ;  /* 0x0000042416007981 */ /* 0x000ea2000c1e1900 */
[----:B------:R-:W-:Y:S01]  /*2080*/  MOV R24, 0x0 ;  /* 0x0000000000187802 */ /* 0x000fe20000000f00 */
[----:B------:R-:W0:Y:S01]  /*2090*/  LDCU.64 UR4, c[0x4][0x10] ;  /* 0x01000200ff0477ac */ /* 0x000e220008000a00 */
[----:B------:R-:W-:Y:S01]  /*20a0*/  ISETP.NE.AND P0, PT, R19, 0x2, PT ;  /* 0x000000021300780c */ /* 0x000fe20003f05270 */
[----:B------:R-:W-:Y:S01]  /*20b0*/  IMAD.MOV.U32 R6, RZ, RZ, R18 ;  /* 0x000000ffff067224 */ /* 0x000fe200078e0012 */
[----:B------:R1:W3:Y:S01]  /*20c0*/  LDC.64 R8, c[0x4][R24] ;  /* 0x0100000018087b82 */ /* 0x0002e20000000a00 */
[----:B------:R-:W-:Y:S01]  /*20d0*/  IMAD.MOV.U32 R7, RZ, RZ, R2 ;  /* 0x000000ffff077224 */ /* 0x000fe200078e0002 */
[----:B0-----:R-:W-:Y:S01]  /*20e0*/  MOV R4, UR4 ;  /* 0x0000000400047c02 */ /* 0x001fe20008000f00 */
[----:B------:R-:W-:Y:S01]  /*20f0*/  IMAD.U32 R5, RZ, RZ, UR5 ;  /* 0x00000005ff057e24 */ /* 0x000fe2000f8e00ff */
[----:B--2---:R0:W2:Y:S02]  /*2100*/  F2F.F64.F32 R10, R0 ;  /* 0x00000000000a7310 */ /* 0x0040a40000201800 */
[----:B0-----:R-:W-:Y:S01]  /*2110*/  P2R R0, PR, RZ, 0x1 ;  /* 0x00000001ff007803 */ /* 0x001fe20000000000 */
[----:B--23--:R1:W-:Y:S06]  /*2120*/  STL.64 [R1], R10 ;  /* 0x0000000a01007387 */ /* 0x00c3ec0000100a00 */
[----:B------:R-:W-:-:S07]  /*2130*/  LEPC R20, `(.L_x_149) ;  /* 0x000000001014794e */ /* 0x000fce0000000000 */
[----:B-1----:R-:W-:Y:S05]  /*2140*/  CALL.ABS.NOINC R8 ;  /* 0x0000000008007343 */ /* 0x002fea0003c00000 */
.L_x_149:
[----:B------:R-:W-:-:S13]  /*2150*/  ISETP.NE.AND P6, PT, R19, 0x2, PT ;  /* 0x000000021300780c */ /* 0x000fda0003fc5270 */
[----:B------:R-:W-:Y:S05]  /*2160*/  @!P6 BRA `(.L_x_133) ;  /* 0x00000000002ce947 */ /* 0x000fea0003800000 */
[----:B------:R-:W2:Y:S01]  /*2170*/  LDG.E R22, desc[UR36][R22.64+0x8] ;  /* 0x0000082416167981 */ /* 0x000ea2000c1e1900 */
[----:B------:R0:W1:Y:S01]  /*2180*/  LDC.64 R10, c[0x4][R24] ;  /* 0x01000000180a7b82 */ /* 0x0000620000000a00 */
[----:B------:R-:W3:Y:S01]  /*2190*/  LDCU.64 UR4, c[0x4][0x10] ;  /* 0x01000200ff0477ac */ /* 0x000ee20008000a00 */
[----:B------:R-:W-:Y:S02]  /*21a0*/  IMAD.MOV.U32 R6, RZ, RZ, R18 ;  /* 0x000000ffff067224 */ /* 0x000fe400078e0012 */
[----:B------:R-:W-:Y:S01]  /*21b0*/  IMAD.MOV.U32 R7, RZ, RZ, R2 ;  /* 0x000000ffff077224 */ /* 0x000fe200078e0002 */
[----:B---3--:R-:W-:Y:S01]  /*21c0*/  MOV R4, UR4 ;  /* 0x0000000400047c02 */ /* 0x008fe20008000f00 */
[----:B------:R-:W-:Y:S01]  /*21d0*/  IMAD.U32 R5, RZ, RZ, UR5 ;  /* 0x00000005ff057e24 */ /* 0x000fe2000f8e00ff */
[----:B--2---:R-:W2:Y:S02]  /*21e0*/  F2F.F64.F32 R8, R22 ;  /* 0x0000001600087310 */ /* 0x004ea40000201800 */
[----:B-12---:R0:W-:Y:S04]  /*21f0*/  STL.64 [R1], R8 ;  /* 0x0000000801007387 */ /* 0x0061e80000100a00 */
[----:B------:R-:W-:-:S07]  /*2200*/  LEPC R20, `(.L_x_133) ;  /* 0x000000001014794e */ /* 0x000fce0000000000 */
[----:B0-----:R-:W-:Y:S05]  /*2210*/  CALL.ABS.NOINC R10 ;  /* 0x000000000a007343 */ /* 0x001fea0003c00000 */
.L_x_133:
[----:B------:R-:W-:Y:S01]  /*2220*/  MOV R0, 0x0 ;  /* 0x0000000000007802 */ /* 0x000fe20000000f00 */
[----:B------:R-:W0:Y:S01]  /*2230*/  LDCU.64 UR4, c[0x4][0x18] ;  /* 0x01000300ff0477ac */ /* 0x000e220008000a00 */
[----:B------:R-:W-:Y:S02]  /*2240*/  CS2R R6, SRZ ;  /* 0x0000000000067805 */ /* 0x000fe4000001ff00 */
[----:B------:R1:W2:Y:S01]  /*2250*/  LDC.64 R8, c[0x4][R0] ;  /* 0x0100000000087b82 */ /* 0x0002a20000000a00 */
[----:B0-----:R-:W-:Y:S01]  /*2260*/  MOV R4, UR4 ;  /* 0x0000000400047c02 */ /* 0x001fe20008000f00 */
[----:B-1----:R-:W-:-:S07]  /*2270*/  IMAD.U32 R5, RZ, RZ, UR5 ;  /* 0x00000005ff057e24 */ /* 0x002fce000f8e00ff */
[----:B------:R-:W-:-:S07]  /*2280*/  LEPC R20, `(.L_x_150) ;  /* 0x000000001014794e */ /* 0x000fce0000000000 */
[----:B--2---:R-:W-:Y:S05]  /*2290*/  CALL.ABS.NOINC R8 ;  /* 0x0000000008007343 */ /* 0x004fea0003c00000 */
.L_x_150:
[----:B------:R-:W-:-:S13]  /*22a0*/  ISETP.NE.AND P6, PT, R26, RZ, PT ;  /* 0x000000ff1a00720c */ /* 0x000fda0003fc5270 */
[----:B------:R-:W-:Y:S05]  /*22b0*/  @P6 BRA `(.L_x_151) ;  /* 0xffffffe4006c6947 */ /* 0x000fea000383ffff */
[----:B------:R-:W-:Y:S05]  /*22c0*/  BSYNC.RECONVERGENT B7 ;  /* 0x0000000000077941 */ /* 0x000fea0003800200 */
.L_x_113:
[----:B------:R-:W0:Y:S01]  /*22d0*/  LDCU UR4, c[0x0][0x38c] ;  /* 0x00007180ff0477ac */ /* 0x000e220008000800 */
[----:B------:R-:W-:-:S05]  /*22e0*/  VIADD R17, R17, 0x1 ;  /* 0x0000000111117836 */ /* 0x000fca0000000000 */
[----:B0-----:R-:W-:-:S13]  /*22f0*/  ISETP.NE.AND P0, PT, R17, UR4, PT ;  /* 0x0000000411007c0c */ /* 0x001fda000bf05270 */
[----:B------:R-:W-:Y:S05]  /*2300*/  @P0 BRA `(.L_x_152) ;  /* 0xffffffe400280947 */ /* 0x000fea000383ffff */
[----:B------:R-:W-:Y:S05]  /*2310*/  BSYNC.RECONVERGENT B8 ;  /* 0x0000000000087941 */ /* 0x000fea0003800200 */
.L_x_111:
[----:B------:R-:W0:Y:S01]  /*2320*/  LDCU UR4, c[0x0][0x388] ;  /* 0x00007100ff0477ac */ /* 0x000e220008000800 */
[----:B------:R-:W-:-:S05]  /*2330*/  VIADD R16, R16, 0x1 ;  /* 0x0000000110107836 */ /* 0x000fca0000000000 */
[----:B0-----:R-:W-:-:S13]  /*2340*/  ISETP.NE.AND P0, PT, R16, UR4, PT ;  /* 0x0000000410007c0c */ /* 0x001fda000bf05270 */
[----:B------:R-:W-:Y:S05]  /*2350*/  @!P0 EXIT ;  /* 0x000000000000894d */ /* 0x000fea0003800000 */
[----:B------:R-:W-:Y:S05]  /*2360*/  BRA `(.L_x_153) ;  /* 0xffffffe400087947 */ /* 0x000fea000383ffff */
.L_x_96:
[C---:B------:R-:W-:Y:S01]  /*2370*/  LOP3.LUT R25, R24.reuse, 0x7, RZ, 0xc0, !PT ;  /* 0x0000000718197812 */ /* 0x040fe200078ec0ff */
[----:B------:R-:W-:Y:S01]  /*2380*/  HFMA2 R16, -RZ, RZ, 0, 0 ;  /* 0x00000000ff107431 */ /* 0x000fe200000001ff */
[C---:B------:R-:W-:Y:S02]  /*2390*/  LOP3.LUT R23, R24.reuse, 0x3, RZ, 0xc0, !PT ;  /* 0x0000000318177812 */ /* 0x040fe400078ec0ff */
[----:B------:R-:W-:Y:S01]  /*23a0*/  LOP3.LUT R24, R24, 0x7ffffff8, RZ, 0xc0, !PT ;  /* 0x7ffffff818187812 */ /* 0x000fe200078ec0ff */
[----:B------:R-:W-:-:S07]  /*23b0*/  VIADD R22, R25, 0xffffffff ;  /* 0xffffffff19167836 */ /* 0x000fce0000000000 */
.L_x_174:
[----:B------:R-:W0:Y:S01]  /*23c0*/  LDCU UR4, c[0x0][0x38c] ;  /* 0x00007180ff0477ac */ /* 0x000e220008000800 */
[----:B------:R-:W-:Y:S01]  /*23d0*/  IMAD.MOV.U32 R17, RZ, RZ, RZ ;  /* 0x000000ffff117224 */ /* 0x000fe200078e00ff */
[----:B0-----:R-:W-:-:S09]  /*23e0*/  UISETP.GE.U32.AND UP0, UPT, UR4, 0x8, UPT ;  /* 0x000000080400788c */ /* 0x001fd2000bf06070 */
[----:B------:R-:W-:Y:S05]  /*23f0*/  BRA.U !UP0, `(.L_x_154) ;  /* 0x0000000508787547 */ /* 0x000fea000b800000 */
[----:B------:R-:W-:Y:S01]  /*2400*/  BSSY.RECONVERGENT B6, `(.L_x_155) ;  /* 0x000005c000067945 */ /* 0x000fe20003800200 */
[----:B------:R-:W-:-:S07]  /*2410*/  IMAD.MOV.U32 R17, RZ, RZ, RZ ;  /* 0x000000ffff117224 */ /* 0x000fce00078e00ff */
.L_x_164:
[----:B------:R-:W-:Y:S01]  /*2420*/  MOV R19, 0x0 ;  /* 0x0000000000137802 */ /* 0x000fe20000000f00 */
[----:B------:R0:W-:Y:S01]  /*2430*/  STL.64 [R1], R16 ;  /* 0x0000001001007387 */ /* 0x0001e20000100a00 */
[----:B------:R-:W1:Y:S01]  /*2440*/  LDCU.64 UR4, c[0x4][0x8] ;  /* 0x01000100ff0477ac */ /* 0x000e620008000a00 */
[----:B------:R-:W-:Y:S01]  /*2450*/  IMAD.MOV.U32 R6, RZ, RZ, R18 ;  /* 0x000000ffff067224 */ /* 0x000fe200078e0012 */
[----:B------:R0:W2:Y:S01]  /*2460*/  LDC.64 R8, c[0x4][R19] ;  /* 0x0100000013087b82 */ /* 0x0000a20000000a00 */
[----:B------:R-:W-:Y:S01]  /*2470*/  IMAD.MOV.U32 R7, RZ, RZ, R2 ;  /* 0x000000ffff077224 */ /* 0x000fe200078e0002 */
[----:B-1----:R-:W-:Y:S01]  /*2480*/  MOV R4, UR4 ;  /* 0x0000000400047c02 */ /* 0x002fe20008000f00 */
[----:B0-----:R-:W-:-:S07]  /*2490*/  IMAD.U32 R5, RZ, RZ, UR5 ;  /* 0x00000005ff057e24 */ /* 0x001fce000f8e00ff */
[----:B------:R-:W-:-:S07]  /*24a0*/  LEPC R20, `(.L_x_156) ;  /* 0x000000001014794e */ /* 0x000fce0000000000 */
[----:B--2---:R-:W-:Y:S05]  /*24b0*/  CALL.ABS.NOINC R8 ;  /* 0x0000000008007343 */ /* 0x004fea0003c00000 */
.L_x_156:
[----:B------:R-:W-:Y:S01]  /*24c0*/  IADD3 R11, PT, PT, R17, 0x1, RZ ;  /* 0x00000001110b7810 */ /* 0x000fe20007ffe0ff */
[----:B------:R-:W-:Y:S01]  /*24d0*/  IMAD.MOV.U32 R10, RZ, RZ, R16 ;  /* 0x000000ffff0a7224 */ /* 0x000fe200078e0010 */
[----:B------:R0:W1:Y:S01]  /*24e0*/  LDC.64 R8, c[0x4][R19] ;  /* 0x0100000013087b82 */ /* 0x0000620000000a00 */
[----:B------:R-:W2:Y:S01]  /*24f0*/  LDCU.64 UR4, c[0x4][0x8] ;  /* 0x01000100ff0477ac */ /* 0x000ea20008000a00 */
[----:B------:R-:W-:Y:S01]  /*2500*/  MOV R6, R18 ;  /* 0x0000001200067202 */ /* 0x000fe20000000f00 */
[----:B------:R-:W-:Y:S01]  /*2510*/  IMAD.MOV.U32 R7, RZ, RZ, R2 ;  /* 0x000000ffff077224 */ /* 0x000fe200078e0002 */
[----:B------:R0:W-:Y:S01]  /*2520*/  STL.64 [R1], R10 ;  /* 0x0000000a01007387 */ /* 0x0001e20000100a00 */
[----:B--2---:R-:W-:Y:S02]  /*2530*/  IMAD.U32 R4, RZ, RZ, UR4 ;  /* 0x00000004ff047e24 */ /* 0x004fe4000f8e00ff */
[----:B0-----:R-:W-:-:S07]  /*2540*/  IMAD.U32 R5, RZ, RZ, UR5 ;  /* 0x00000005ff057e24 */ /* 0x001fce000f8e00ff */
[----:B------:R-:W-:-:S07]  /*2550*/  LEPC R20, `(.L_x_157) ;  /* 0x000000001014794e */ /* 0x000fce0000000000 */
[----:B-1----:R-:W-:Y:S05]  /*2560*/  CALL.ABS.NOINC R8 ;  /* 0x0000000008007343 */ /* 0x002fea0003c00000 */
.L_x_157:
[----:B------:R-:W-:Y:S01]  /*2570*/  VIADD R11, R17, 0x2 ;  /* 0x00000002110b7836 */ /* 0x000fe20000000000 */
[----:B------:R0:W1:Y:S01]  /*2580*/  LDC.64 R8, c[0x4][R19] ;  /* 0x0100000013087b82 */ /* 0x0000620000000a00 */
[----:B------:R-:W-:Y:S01]  /*2590*/  IMAD.MOV.U32 R10, RZ, RZ, R16 ;  /* 0x000000ffff0a7224 */ /* 0x000fe200078e0010 */
[----:B------:R-:W2:Y:S01]  /*25a0*/  LDCU.64 UR4, c[0x4][0x8] ;  /* 0x01000100ff0477ac */ /* 0x000ea20008000a00 */
[----:B------:R-:W-:Y:S02]  /*25b0*/  IMAD.MOV.U32 R6, RZ, RZ, R18 ;  /* 0x000000ffff067224 */ /* 0x000fe400078e0012 */
[----:B------:R-:W-:Y:S01]  /*25c0*/  IMAD.MOV.U32 R7, RZ, RZ, R2 ;  /* 0x000000ffff077224 */ /* 0x000fe200078e0002 */
[----:B------:R0:W-:Y:S01]  /*25d0*/  STL.64 [R1], R10 ;  /* 0x0000000a01007387 */ /* 0x0001e20000100a00 */
[----:B--2---:R-:W-:Y:S01]  /*25e0*/  MOV R4, UR4 ;  /* 0x0000000400047c02 */ /* 0x004fe20008000f00 */
[----:B0-----:R-:W-:-:S07]  /*25f0*/  IMAD.U32 R5, RZ, RZ, UR5 ;  /* 0x00000005ff057e24 */ /* 0x001fce000f8e00ff */
[----:B------:R-:W-:-:S07]  /*2600*/  LEPC R20, `(.L_x_158) ;  /* 0x000000001014794e */ /* 0x000fce0000000000 */
[----:B-1----:R-:W-:Y:S05]  /*2610*/  CALL.ABS.NOINC R8 ;  /* 0x0000000008007343 */ /* 0x002fea0003c00000 */
.L_x_158:
        /* <DEDUP_REMOVED lines=11> */
.L_x_159:
        /* <DEDUP_REMOVED lines=11> */
.L_x_160:
[----:B------:R-:W-:Y:S01]  /*2780*/  IADD3 R11, PT, PT, R17, 0x5, RZ ;  /* 0x00000005110b7810 */ /* 0x000fe20007ffe0ff */
[----:B------:R-:W-:Y:S01]  /*2790*/  IMAD.MOV.U32 R10, RZ, RZ, R16 ;  /* 0x000000ffff0a7224 */ /* 0x000fe200078e0010 */
[----:B------:R0:W1:Y:S01]  /*27a0*/  LDC.64 R8, c[0x4][R19] ;  /* 0x0100000013087b82 */ /* 0x0000620000000a00 */
[----:B------:R-:W2:Y:S01]  /*27b0*/  LDCU.64 UR4, c[0x4][0x8] ;  /* 0x01000100ff0477ac */ /* 0x000ea20008000a00 */
[----:B------:R-:W-:Y:S02]  /*27c0*/  IMAD.MOV.U32 R6, RZ, RZ, R18 ;  /* 0x000000ffff067224 */ /* 0x000fe400078e0012 */
[----:B------:R0:W-:Y:S01]  /*27d0*/  STL.64 [R1], R10 ;  /* 0x0000000a01007387 */ /* 0x0001e20000100a00 */
[----:B------:R-:W-:Y:S02]  /*27e0*/  IMAD.MOV.U32 R7, RZ, RZ, R2 ;  /* 0x000000ffff077224 */ /* 0x000fe400078e0002 */
[----:B--2---:R-:W-:Y:S01]  /*27f0*/  IMAD.U32 R4, RZ, RZ, UR4 ;  /* 0x00000004ff047e24 */ /* 0x004fe2000f8e00ff */
[----:B0-----:R-:W-:-:S07]  /*2800*/  MOV R5, UR5 ;  /* 0x0000000500057c02 */ /* 0x001fce0008000f00 */
[----:B------:R-:W-:-:S07]  /*2810*/  LEPC R20, `(.L_x_161) ;  /* 0x000000001014794e */ /* 0x000fce0000000000 */
[----:B-1----:R-:W-:Y:S05]  /*2820*/  CALL.ABS.NOINC R8 ;  /* 0x0000000008007343 */ /* 0x002fea0003c00000 */
.L_x_161:
        /* <DEDUP_REMOVED lines=11> */
.L_x_162:
        /* <DEDUP_REMOVED lines=11> */
.L_x_163:
[----:B------:R-:W-:-:S04]  /*2990*/  IADD3 R17, PT, PT, R17, 0x8, RZ ;  /* 0x0000000811117810 */ /* 0x000fc80007ffe0ff */
[----:B------:R-:W-:-:S13]  /*29a0*/  ISETP.NE.AND P0, PT, R17, R24, PT ;  /* 0x000000181100720c */ /* 0x000fda0003f05270 */
[----:B------:R-:W-:Y:S05]  /*29b0*/  @P0 BRA `(.L_x_164) ;  /* 0xfffffff800980947 */ /* 0x000fea000383ffff */
[----:B------:R-:W-:Y:S05]  /*29c0*/  BSYNC.RECONVERGENT B6 ;  /* 0x0000000000067941 */ /* 0x000fea0003800200 */
.L_x_155:
[----:B------:R-:W-:-:S07]  /*29d0*/  IMAD.MOV.U32 R17, RZ, RZ, R24 ;  /* 0x000000ffff117224 */ /* 0x000fce00078e0018 */
.L_x_154:
[----:B------:R-:W-:-:S13]  /*29e0*/  ISETP.NE.AND P0, PT, R25, RZ, PT ;  /* 0x000000ff1900720c */ /* 0x000fda0003f05270 */
[----:B------:R-:W-:Y:S05]  /*29f0*/  @!P0 BRA `(.L_x_165) ;  /* 0x0000000400548947 */ /* 0x000fea0003800000 */
[----:B------:R-:W-:-:S13]  /*2a00*/  ISETP.GE.U32.AND P0, PT, R22, 0x3, PT ;  /* 0x000000031600780c */ /* 0x000fda0003f06070 */
[----:B------:R-:W-:Y:S05]  /*2a10*/  @!P0 BRA `(.L_x_166) ;  /* 0x0000000000b08947 */ /* 0x000fea0003800000 */
[----:B------:R-:W-:Y:S01]  /*2a20*/  MOV R19, 0x0 ;  /* 0x0000000000137802 */ /* 0x000fe20000000f00 */
[----:B------:R0:W-:Y:S01]  /*2a30*/  STL.64 [R1], R16 ;  /* 0x0000001001007387 */ /* 0x0001e20000100a00 */
[----:B------:R-:W1:Y:S01]  /*2a40*/  LDCU.64 UR4, c[0x4][0x8] ;  /* 0x01000100ff0477ac */ /* 0x000e620008000a00 */
[----:B------:R-:W-:Y:S01]  /*2a50*/  IMAD.MOV.U32 R6, RZ, RZ, R18 ;  /* 0x000000ffff067224 */ /* 0x000fe200078e0012 */
[----:B------:R0:W2:Y:S01]  /*2a60*/  LDC.64 R8, c[0x4][R19] ;  /* 0x0100000013087b82 */ /* 0x0000a20000000a00 */
[----:B------:R-:W-:Y:S02]  /*2a70*/  IMAD.MOV.U32 R7, RZ, RZ, R2 ;  /* 0x000000ffff077224 */ /* 0x000fe400078e0002 */
[----:B-1----:R-:W-:Y:S01]  /*2a80*/  IMAD.U32 R4, RZ, RZ, UR4 ;  /* 0x00000004ff047e24 */ /* 0x002fe2000f8e00ff */
[----:B0-----:R-:W-:-:S07]  /*2a90*/  MOV R5, UR5 ;  /* 0x0000000500057c02 */ /* 0x001fce0008000f00 */
[----:B------:R-:W-:-:S07]  /*2aa0*/  LEPC R20, `(.L_x_167) ;  /* 0x000000001014794e */ /* 0x000fce0000000000 */
[----:B--2---:R-:W-:Y:S05]  /*2ab0*/  CALL.ABS.NOINC R8 ;  /* 0x0000000008007343 */ /* 0x004fea0003c00000 */
.L_x_167:
        /* <DEDUP_REMOVED lines=11> */
.L_x_168:
        /* <DEDUP_REMOVED lines=11> */
.L_x_169:
        /* <DEDUP_REMOVED lines=11> */
.L_x_170:
[----:B------:R-:W-:-:S07]  /*2cd0*/  IADD3 R17, PT, PT, R17, 0x4, RZ ;  /* 0x0000000411117810 */ /* 0x000fce0007ffe0ff */
.L_x_166:
[----:B------:R-:W-:-:S13]  /*2ce0*/  ISETP.NE.AND P0, PT, R23, RZ, PT ;  /* 0x000000ff1700720c */ /* 0x000fda0003f05270 */
[----:B------:R-:W-:Y:S05]  /*2cf0*/  @!P0 BRA `(.L_x_165) ;  /* 0x0000000000948947 */ /* 0x000fea0003800000 */
[----:B------:R-:W-:-:S13]  /*2d00*/  ISETP.NE.AND P0, PT, R23, 0x1, PT ;  /* 0x000000011700780c */ /* 0x000fda0003f05270 */
[----:B------:R-:W-:Y:S05]  /*2d10*/  @!P0 BRA `(.L_x_171) ;  /* 0x0000000000588947 */ /* 0x000fea0003800000 */
[----:B------:R-:W-:Y:S01]  /*2d20*/  MOV R19, 0x0 ;  /* 0x0000000000137802 */ /* 0x000fe20000000f00 */
[----:B------:R0:W-:Y:S01]  /*2d30*/  STL.64 [R1], R16 ;  /* 0x0000001001007387 */ /* 0x0001e20000100a00 */
[----:B------:R-:W1:Y:S01]  /*2d40*/  LDCU.64 UR4, c[0x4][0x8] ;  /* 0x01000100ff0477ac */ /* 0x000e620008000a00 */
[----:B------:R-:W-:Y:S01]  /*2d50*/  MOV R6, R18 ;  /* 0x0000001200067202 */ /* 0x000fe20000000f00 */
[----:B------:R0:W2:Y:S01]  /*2d60*/  LDC.64 R8, c[0x4][R19] ;  /* 0x0100000013087b82 */ /* 0x0000a20000000a00 */
[----:B------:R-:W-:Y:S02]  /*2d70*/  IMAD.MOV.U32 R7, RZ, RZ, R2 ;  /* 0x000000ffff077224 */ /* 0x000fe400078e0002 */
[----:B-1----:R-:W-:Y:S02]  /*2d80*/  IMAD.U32 R4, RZ, RZ, UR4 ;  /* 0x00000004ff047e24 */ /* 0x002fe4000f8e00ff */
[----:B0-----:R-:W-:-:S07]  /*2d90*/  IMAD.U32 R5, RZ, RZ, UR5 ;  /* 0x00000005ff057e24 */ /* 0x001fce000f8e00ff */
[----:B------:R-:W-:-:S07]  /*2da0*/  LEPC R20, `(.L_x_172) ;  /* 0x000000001014794e */ /* 0x000fce0000000000 */
[----:B--2---:R-:W-:Y:S05]  /*2db0*/  CALL.ABS.NOINC R8 ;  /* 0x0000000008007343 */ /* 0x004fea0003c00000 */
.L_x_172:
[----:B------:R-:W-:Y:S01]  /*2dc0*/  VIADD R11, R17, 0x1 ;  /* 0x00000001110b7836 */ /* 0x000fe20000000000 */
[----:B------:R-:W-:Y:S01]  /*2dd0*/  MOV R10, R16 ;  /* 0x00000010000a7202 */ /* 0x000fe20000000f00 */
        /* <DEDUP_REMOVED lines=9> */
.L_x_173:
[----:B------:R-:W-:-:S07]  /*2e70*/  VIADD R17, R17, 0x2 ;  /* 0x0000000211117836 */ /* 0x000fce0000000000 */
.L_x_171:
[----:B------:R-:W0:Y:S02]  /*2e80*/  LDCU UR4, c[0x0][0x38c] ;  /* 0x00007180ff0477ac */ /* 0x000e240008000800 */
[----:B0-----:R-:W-:-:S09]  /*2e90*/  ULOP3.LUT UP0, URZ, UR4, 0x1, URZ, 0xc0, !UPT ;  /* 0x0000000104ff7892 */ /* 0x001fd2000f80c0ff */
[----:B------:R-:W-:Y:S05]  /*2ea0*/  BRA.U !UP0, `(.L_x_165) ;  /* 0x0000000108287547 */ /* 0x000fea000b800000 */
[----:B------:R-:W-:Y:S01]  /*2eb0*/  MOV R8, 0x0 ;  /* 0x0000000000087802 */ /* 0x000fe20000000f00 */
[----:B------:R0:W-:Y:S01]  /*2ec0*/  STL.64 [R1], R16 ;  /* 0x0000001001007387 */ /* 0x0001e20000100a00 */
[----:B------:R-:W1:Y:S01]  /*2ed0*/  LDCU.64 UR4, c[0x4][0x8] ;  /* 0x01000100ff0477ac */ /* 0x000e620008000a00 */
[----:B------:R-:W-:Y:S01]  /*2ee0*/  IMAD.MOV.U32 R6, RZ, RZ, R18 ;  /* 0x000000ffff067224 */ /* 0x000fe200078e0012 */
[----:B------:R-:W-:Y:S02]  /*2ef0*/  MOV R7, R2 ;  /* 0x0000000200077202 */ /* 0x000fe40000000f00 */
[----:B------:R-:W2:Y:S01]  /*2f00*/  LDC.64 R8, c[0x4][R8] ;  /* 0x0100000008087b82 */ /* 0x000ea20000000a00 */
[----:B-1----:R-:W-:Y:S01]  /*2f10*/  MOV R4, UR4 ;  /* 0x0000000400047c02 */ /* 0x002fe20008000f00 */
[----:B0-----:R-:W-:-:S07]  /*2f20*/  IMAD.U32 R5, RZ, RZ, UR5 ;  /* 0x00000005ff057e24 */ /* 0x001fce000f8e00ff */
[----:B------:R-:W-:-:S07]  /*2f30*/  LEPC R20, `(.L_x_165) ;  /* 0x000000001014794e */ /* 0x000fce0000000000 */
[----:B--2---:R-:W-:Y:S05]  /*2f40*/  CALL.ABS.NOINC R8 ;  /* 0x0000000008007343 */ /* 0x004fea0003c00000 */
.L_x_165:
[----:B------:R-:W0:Y:S01]  /*2f50*/  LDCU UR4, c[0x0][0x388] ;  /* 0x00007100ff0477ac */ /* 0x000e220008000800 */
[----:B------:R-:W-:-:S05]  /*2f60*/  VIADD R16, R16, 0x1 ;  /* 0x0000000110107836 */ /* 0x000fca0000000000 */
[----:B0-----:R-:W-:-:S13]  /*2f70*/  ISETP.NE.AND P0, PT, R16, UR4, PT ;  /* 0x0000000410007c0c */ /* 0x001fda000bf05270 */
[----:B------:R-:W-:Y:S05]  /*2f80*/  @P0 BRA `(.L_x_174) ;  /* 0xfffffff4000c0947 */ /* 0x000fea000383ffff */
[----:B------:R-:W-:Y:S05]  /*2f90*/  EXIT ;  /* 0x000000000000794d */ /* 0x000fea0003800000 */
.L_x_175:
        /* <DEDUP_REMOVED lines=14> */
.L_x_266:


//--------------------- .text._Z13print4dTensorP6__halfiiii --------------------------
	.section	.text._Z13print4dTensorP6__halfiiii,"ax",@progbits
	.align	128
        .global         _Z13print4dTensorP6__halfiiii
        .type           _Z13print4dTensorP6__halfiiii,@function
        .size           _Z13print4dTensorP6__halfiiii,(.L_x_267 - _Z13print4dTensorP6__halfiiii)
        .other          _Z13print4dTensorP6__halfiiii,@"STO_CUDA_ENTRY STV_DEFAULT"
_Z13print4dTensorP6__halfiiii:
.text._Z13print4dTensorP6__halfiiii:
        /* <DEDUP_REMOVED lines=21> */
.L_x_190:
[----:B------:R-:W-:Y:S01]  /*0150*/  HFMA2 R17, -RZ, RZ, 0, 0 ;  /* 0x00000000ff117431 */ /* 0x000fe200000001ff */
[----:B------:R-:W-:Y:S06]  /*0160*/  BSSY.RECONVERGENT B7, `(.L_x_178) ;  /* 0x000005b000077945 */ /* 0x000fec0003800200 */
.L_x_189:
        /* <DEDUP_REMOVED lines=17> */
.L_x_179:
[----:B------:R-:W-:-:S13]  /*0280*/  ISETP.GE.U32.AND P6, PT, R19, 0x4, PT ;  /* 0x000000041300780c */ /* 0x000fda0003fc6070 */
[----:B------:R-:W-:Y:S05]  /*0290*/  @!P6 BRA `(.L_x_180) ;  /* 0x000000000094e947 */ /* 0x000fea0003800000 */
[----:B------:R-:W-:Y:S01]  /*02a0*/  BSSY.RECONVERGENT B6, `(.L_x_180) ;  /* 0x0000024000067945 */ /* 0x000fe20003800200 */
[----:B------:R-:W-:-:S07]  /*02b0*/  IMAD.MOV.U32 R22, RZ, RZ, RZ ;  /* 0x000000ffff167224 */ /* 0x000fce00078e00ff */
.L_x_185:
        /* <DEDUP_REMOVED lines=11> */
.L_x_181:
[----:B------:R0:W1:Y:S01]  /*0370*/  LDC.64 R8, c[0x4][R19] ;  /* 0x0100000013087b82 */ /* 0x0000620000000a00 */
[----:B------:R-:W2:Y:S01]  /*0380*/  LDCU.64 UR4, c[0x4][0x18] ;  /* 0x01000300ff0477ac */ /* 0x000ea20008000a00 */
[----:B------:R-:W-:Y:S01]  /*0390*/  CS2R R6, SRZ ;  /* 0x0000000000067805 */ /* 0x000fe2000001ff00 */
[----:B--2---:R-:W-:Y:S02]  /*03a0*/  IMAD.U32 R4, RZ, RZ, UR4 ;  /* 0x00000004ff047e24 */ /* 0x004fe4000f8e00ff */
[----:B0-----:R-:W-:-:S07]  /*03b0*/  IMAD.U32 R5, RZ, RZ, UR5 ;  /* 0x00000005ff057e24 */ /* 0x001fce000f8e00ff */
[----:B------:R-:W-:-:S07]  /*03c0*/  LEPC R20, `(.L_x_182) ;  /* 0x000000001014794e */ /* 0x000fce0000000000 */
[----:B-1----:R-:W-:Y:S05]  /*03d0*/  CALL.ABS.NOINC R8 ;  /* 0x0000000008007343 */ /* 0x002fea0003c00000 */
.L_x_182:
[----:B------:R0:W1:Y:S01]  /*03e0*/  LDC.64 R8, c[0x4][R19] ;  /* 0x0100000013087b82 */ /* 0x0000620000000a00 */
[----:B------:R-:W2:Y:S01]  /*03f0*/  LDCU.64 UR4, c[0x4][0x18] ;  /* 0x01000300ff0477ac */ /* 0x000ea20008000a00 */
[----:B------:R-:W-:Y:S02]  /*0400*/  CS2R R6, SRZ ;  /* 0x0000000000067805 */ /* 0x000fe4000001ff00 */
[----:B--2---:R-:W-:Y:S01]  /*0410*/  MOV R4, UR4 ;  /* 0x0000000400047c02 */ /* 0x004fe20008000f00 */
[----:B0-----:R-:W-:-:S07]  /*0420*/  IMAD.U32 R5, RZ, RZ, UR5 ;  /* 0x00000005ff057e24 */ /* 0x001fce000f8e00ff */
[----:B------:R-:W-:-:S07]  /*0430*/  LEPC R20, `(.L_x_183) ;  /* 0x000000001014794e */ /* 0x000fce0000000000 */
[----:B-1----:R-:W-:Y:S05]  /*0440*/  CALL.ABS.NOINC R8 ;  /* 0x0000000008007343 */ /* 0x002fea0003c00000 */
.L_x_183:
[----:B------:R0:W1:Y:S01]  /*0450*/  LDC.64 R8, c[0x4][R19] ;  /* 0x0100000013087b82 */ /* 0x0000620000000a00 */
[----:B------:R-:W2:Y:S01]  /*0460*/  LDCU.64 UR4, c[0x4][0x18] ;  /* 0x01000300ff0477ac */ /* 0x000ea20008000a00 */
[----:B------:R-:W-:Y:S01]  /*0470*/  CS2R R6, SRZ ;  /* 0x0000000000067805 */ /* 0x000fe2000001ff00 */
[----:B--2---:R-:W-:Y:S01]  /*0480*/  IMAD.U32 R4, RZ, RZ, UR4 ;  /* 0x00000004ff047e24 */ /* 0x004fe2000f8e00ff */
[----:B0-----:R-:W-:-:S07]  /*0490*/  MOV R5, UR5 ;  /* 0x0000000500057c02 */ /* 0x001fce0008000f00 */
[----:B------:R-:W-:-:S07]  /*04a0*/  LEPC R20, `(.L_x_184) ;  /* 0x000000001014794e */ /* 0x000fce0000000000 */
[----:B-1----:R-:W-:Y:S05]  /*04b0*/  CALL.ABS.NOINC R8 ;  /* 0x0000000008007343 */ /* 0x002fea0003c00000 */
.L_x_184:
[----:B------:R-:W-:-:S13]  /*04c0*/  ISETP.NE.AND P6, PT, R25, RZ, PT ;  /* 0x000000ff1900720c */ /* 0x000fda0003fc5270 */
[----:B------:R-:W-:Y:S05]  /*04d0*/  @P6 BRA `(.L_x_185) ;  /* 0xfffffffc00786947 */ /* 0x000fea000383ffff */
[----:B------:R-:W-:Y:S05]  /*04e0*/  BSYNC.RECONVERGENT B6 ;  /* 0x0000000000067941 */ /* 0x000fea0003800200 */
.L_x_180:
[----:B------:R-:W-:-:S13]  /*04f0*/  ISETP.NE.AND P0, PT, R24, RZ, PT ;  /* 0x000000ff1800720c */ /* 0x000fda0003f05270 */
[----:B------:R-:W-:Y:S05]  /*0500*/  @!P0 BRA `(.L_x_186) ;  /* 0x0000000000788947 */ /* 0x000fea0003800000 */
[----:B------:R-:W-:Y:S01]  /*0510*/  MOV R19, 0x0 ;  /* 0x0000000000137802 */ /* 0x000fe20000000f00 */
[----:B------:R-:W0:Y:S01]  /*0520*/  LDCU.64 UR4, c[0x4][0x18] ;  /* 0x01000300ff0477ac */ /* 0x000e220008000a00 */
[----:B------:R-:W-:Y:S02]  /*0530*/  ISETP.NE.AND P0, PT, R24, 0x1, PT ;  /* 0x000000011800780c */ /* 0x000fe40003f05270 */
[----:B------:R-:W-:Y:S01]  /*0540*/  CS2R R6, SRZ ;  /* 0x0000000000067805 */ /* 0x000fe2000001ff00 */
[----:B------:R1:W2:Y:S01]  /*0550*/  LDC.64 R8, c[0x4][R19] ;  /* 0x0100000013087b82 */ /* 0x0002a20000000a00 */
[----:B------:R-:W-:Y:S01]  /*0560*/  P2R R0, PR, RZ, 0x1 ;  /* 0x00000001ff007803 */ /* 0x000fe20000000000 */
[----:B0-----:R-:W-:Y:S02]  /*0570*/  IMAD.U32 R4, RZ, RZ, UR4 ;  /* 0x00000004ff047e24 */ /* 0x001fe4000f8e00ff */
[----:B-1----:R-:W-:-:S07]  /*0580*/  IMAD.U32 R5, RZ, RZ, UR5 ;  /* 0x00000005ff057e24 */ /* 0x002fce000f8e00ff */
[----:B------:R-:W-:-:S07]  /*0590*/  LEPC R20, `(.L_x_187) ;  /* 0x000000001014794e */ /* 0x000fce0000000000 */
[----:B--2---:R-:W-:Y:S05]  /*05a0*/  CALL.ABS.NOINC R8 ;  /* 0x0000000008007343 */ /* 0x004fea0003c00000 */
.L_x_187:
[----:B------:R-:W-:-:S13]  /*05b0*/  ISETP.NE.AND P6, PT, R24, 0x1, PT ;  /* 0x000000011800780c */ /* 0x000fda0003fc5270 */
[----:B------:R-:W-:Y:S05]  /*05c0*/  @!P6 BRA `(.L_x_186) ;  /* 0x000000000048e947 */ /* 0x000fea0003800000 */
[----:B------:R0:W1:Y:S01]  /*05d0*/  LDC.64 R8, c[0x4][R19] ;  /* 0x0100000013087b82 */ /* 0x0000620000000a00 */
[----:B------:R-:W2:Y:S01]  /*05e0*/  LDCU.64 UR4, c[0x4][0x18] ;  /* 0x01000300ff0477ac */ /* 0x000ea20008000a00 */
[----:B------:R-:W-:Y:S02]  /*05f0*/  ISETP.NE.AND P0, PT, R24, 0x2, PT ;  /* 0x000000021800780c */ /* 0x000fe40003f05270 */
[----:B------:R-:W-:Y:S02]  /*0600*/  CS2R R6, SRZ ;  /* 0x0000000000067805 */ /* 0x000fe4000001ff00 */
[----:B------:R-:W-:Y:S02]  /*0610*/  P2R R0, PR, RZ, 0x1 ;  /* 0x00000001ff007803 */ /* 0x000fe40000000000 */
[----:B--2---:R-:W-:Y:S01]  /*0620*/  MOV R4, UR4 ;  /* 0x0000000400047c02 */ /* 0x004fe20008000f00 */
[----:B0-----:R-:W-:-:S07]  /*0630*/  IMAD.U32 R5, RZ, RZ, UR5 ;  /* 0x00000005ff057e24 */ /* 0x001fce000f8e00ff */
[----:B------:R-:W-:-:S07]  /*0640*/  LEPC R20, `(.L_x_188) ;  /* 0x000000001014794e */ /* 0x000fce0000000000 */
[----:B-1----:R-:W-:Y:S05]  /*0650*/  CALL.ABS.NOINC R8 ;  /* 0x0000000008007343 */ /* 0x002fea0003c00000 */
.L_x_188:
[----:B------:R-:W-:-:S13]  /*0660*/  ISETP.NE.AND P6, PT, R24, 0x2, PT ;  /* 0x000000021800780c */ /* 0x000fda0003fc5270 */
[----:B------:R-:W-:Y:S05]  /*0670*/  @!P6 BRA `(.L_x_186) ;  /* 0x00000000001ce947 */ /* 0x000fea0003800000 */
[----:B------:R0:W1:Y:S01]  /*0680*/  LDC.64 R8, c[0x4][R19] ;  /* 0x0100000013087b82 */ /* 0x0000620000000a00 */
[----:B------:R-:W2:Y:S01]  /*0690*/  LDCU.64 UR4, c[0x4][0x18] ;  /* 0x01000300ff0477ac */ /* 0x000ea20008000a00 */
[----:B------:R-:W-:Y:S01]  /*06a0*/  CS2R R6, SRZ ;  /* 0x0000000000067805 */ /* 0x000fe2000001ff00 */
[----:B--2---:R-:W-:Y:S01]  /*06b0*/  IMAD.U32 R4, RZ, RZ, UR4 ;  /* 0x00000004ff047e24 */ /* 0x004fe2000f8e00ff */
[----:B0-----:R-:W-:-:S07]  /*06c0*/  MOV R5, UR5 ;  /* 0x0000000500057c02 */ /* 0x001fce0008000f00 */
[----:B------:R-:W-:-:S07]  /*06d0*/  LEPC R20, `(.L_x_186) ;  /* 0x000000001014794e */ /* 0x000fce0000000000 */
[----:B-1----:R-:W-:Y:S05]  /*06e0*/  CALL.ABS.NOINC R8 ;  /* 0x0000000008007343 */ /* 0x002fea0003c00000 */
.L_x_186:
[----:B------:R-:W-:-:S13]  /*06f0*/  ISETP.NE.AND P6, PT, R26, RZ, PT ;  /* 0x000000ff1a00720c */ /* 0x000fda0003fc5270 */
[----:B------:R-:W-:Y:S05]  /*0700*/  @P6 BRA `(.L_x_189) ;  /* 0xfffffff800986947 */ /* 0x000fea000383ffff */
[----:B------:R-:W-:Y:S05]  /*0710*/  BSYNC.RECONVERGENT B7 ;  /* 0x0000000000077941 */ /* 0x000fea0003800200 */
.L_x_178:
[----:B------:R-:W0:Y:S01]  /*0720*/  LDCU UR4, c[0x0][0x388] ;  /* 0x00007100ff0477ac */ /* 0x000e220008000800 */
[----:B------:R-:W-:-:S05]  /*0730*/  VIADD R16, R16, 0x1 ;  /* 0x0000000110107836 */ /* 0x000fca0000000000 */
[----:B0-----:R-:W-:-:S13]  /*0740*/  ISETP.NE.AND P0, PT, R16, UR4, PT ;  /* 0x0000000410007c0c */ /* 0x001fda000bf05270 */
[----:B------:R-:W-:Y:S05]  /*0750*/  @!P0 EXIT ;  /* 0x000000000000894d */ /* 0x000fea0003800000 */
[----:B------:R-:W-:Y:S05]  /*0760*/  BRA `(.L_x_190) ;  /* 0xfffffff800787947 */ /* 0x000fea000383ffff */
.L_x_177:
[----:B------:R-:W-:Y:S01]  /*0770*/  IMAD.MOV.U32 R16, RZ, RZ, RZ ;  /* 0x000000ffff107224 */ /* 0x000fe200078e00ff */
[----:B------:R-:W0:Y:S06]  /*0780*/  LDCU.64 UR36, c[0x0][0x358] ;  /* 0x00006b00ff2477ac */ /* 0x000e2c0008000a00 */
.L_x_233:
[----:B------:R-:W-:Y:S01]  /*0790*/  HFMA2 R17, -RZ, RZ, 0, 0 ;  /* 0x00000000ff117431 */ /* 0x000fe200000001ff */
[----:B------:R-:W-:Y:S06]  /*07a0*/  BSSY.RECONVERGENT B8, `(.L_x_191) ;  /* 0x00001d6000087945 */ /* 0x000fec0003800200 */
.L_x_232:
[----:B------:R-:W-:Y:S01]  /*07b0*/  MOV R0, 0x0 ;  /* 0x0000000000007802 */ /* 0x000fe20000000f00 */
[----:B------:R1:W-:Y:S01]  /*07c0*/  STL.64 [R1], R16 ;  /* 0x0000001001007387 */ /* 0x0003e20000100a00 */
[----:B------:R-:W2:Y:S01]  /*07d0*/  LDCU.64 UR4, c[0x4][0x8] ;  /* 0x01000100ff0477ac */ /* 0x000ea20008000a00 */
[----:B------:R-:W-:Y:S01]  /*07e0*/  MOV R6, R18 ;  /* 0x0000001200067202 */ /* 0x000fe20000000f00 */
[----:B------:R1:W3:Y:S01]  /*07f0*/  LDC.64 R8, c[0x4][R0] ;  /* 0x0100000000087b82 */ /* 0x0002e20000000a00 */
[----:B------:R-:W-:Y:S02]  /*0800*/  IMAD.MOV.U32 R7, RZ, RZ, R2 ;  /* 0x000000ffff077224 */ /* 0x000fe400078e0002 */
[----:B--2---:R-:W-:Y:S02]  /*0810*/  IMAD.U32 R4, RZ, RZ, UR4 ;  /* 0x00000004ff047e24 */ /* 0x004fe4000f8e00ff */
[----:B-1----:R-:W-:-:S07]  /*0820*/  IMAD.U32 R5, RZ, RZ, UR5 ;  /* 0x00000005ff057e24 */ /* 0x002fce000f8e00ff */
[----:B------:R-:W-:-:S07]  /*0830*/  LEPC R20, `(.L_x_192) ;  /* 0x000000001014794e */ /* 0x000fce0000000000 */
[----:B0--3--:R-:W-:Y:S05]  /*0840*/  CALL.ABS.NOINC R8 ;  /* 0x0000000008007343 */ /* 0x009fea0003c00000 */
.L_x_192:
[----:B------:R-:W-:Y:S01]  /*0850*/  BSSY.RECONVERGENT B7, `(.L_x_193) ;  /* 0x00001c6000077945 */ /* 0x000fe20003800200 */
[----:B------:R-:W-:-:S07]  /*0860*/  IMAD.MOV.U32 R25, RZ, RZ, RZ ;  /* 0x000000ffff197224 */ /* 0x000fce00078e00ff */
.L_x_231:
[----:B------:R-:W0:Y:S01]  /*0870*/  LDCU UR6, c[0x0][0x38c] ;  /* 0x00007180ff0677ac */ /* 0x000e220008000800 */
[----:B------:R-:W-:Y:S01]  /*0880*/  IMAD.MOV.U32 R23, RZ, RZ, RZ ;  /* 0x000000ffff177224 */ /* 0x000fe200078e00ff */
[----:B------:R-:W1:Y:S01]  /*0890*/  LDCU.64 UR4, c[0x0][0x390] ;  /* 0x00007200ff0477ac */ /* 0x000e620008000a00 */
[----:B0-----:R-:W-:Y:S01]  /*08a0*/  IMAD R24, R16, UR6, R17 ;  /* 0x0000000610187c24 */ /* 0x001fe2000f8e0211 */
[----:B-1----:R-:W-:-:S03]  /*08b0*/  UISETP.GE.U32.AND UP0, UPT, UR5, 0x10, UPT ;  /* 0x000000100500788c */ /* 0x002fc6000bf06070 */
[----:B------:R-:W-:Y:S01]  /*08c0*/  IMAD R24, R24, UR4, R25 ;  /* 0x0000000418187c24 */ /* 0x000fe2000f8e0219 */
[----:B------:R-:W-:-:S03]  /*08d0*/  IADD3 R25, PT, PT, R25, 0x1, RZ ;  /* 0x0000000119197810 */ /* 0x000fc60007ffe0ff */
[----:B------:R-:W-:Y:S01]  /*08e0*/  IMAD R24, R24, UR5, RZ ;  /* 0x0000000518187c24 */ /* 0x000fe2000f8e02ff */
[----:B------:R-:W-:-:S04]  /*08f0*/  ISETP.NE.AND P0, PT, R25, UR4, PT ;  /* 0x0000000419007c0c */ /* 0x000fc8000bf05270 */
[----:B------:R-:W-:Y:S01]  /*0900*/  P2R R26, PR, RZ, 0x1 ;  /* 0x00000001ff1a7803 */ /* 0x000fe20000000000 */
[----:B------:R-:W-:Y:S08]  /*0910*/  BRA.U !UP0, `(.L_x_194) ;  /* 0x0000000d08487547 */ /* 0x000ff0000b800000 */
[----:B------:R-:W0:Y:S01]  /*0920*/  LDCU UR4, c[0x0][0x394] ;  /* 0x00007280ff0477ac */ /* 0x000e220008000800 */
[----:B------:R-:W-:Y:S01]  /*0930*/  BSSY.RECONVERGENT B6, `(.L_x_195) ;  /* 0x00000cd000067945 */ /* 0x000fe20003800200 */
[----:B------:R-:W-:Y:S01]  /*0940*/  IMAD.MOV.U32 R23, RZ, RZ, R24 ;  /* 0x000000ffff177224 */ /* 0x000fe200078e0018 */
[----:B0-----:R-:W-:-:S04]  /*0950*/  ULOP3.LUT UR4, UR4, 0x7ffffff0, URZ, 0xc0, !UPT ;  /* 0x7ffffff004047892 */ /* 0x001fc8000f8ec0ff */
[----:B------:R-:W-:-:S06]  /*0960*/  UIADD3 UR4, UPT, UPT, -UR4, URZ, URZ ;  /* 0x000000ff04047290 */ /* 0x000fcc000fffe1ff */
[----:B------:R-:W-:-:S07]  /*0970*/  MOV R22, UR4 ;  /* 0x0000000400167c02 */ /* 0x000fce0008000f00 */
.L_x_212:
[----:B------:R-:W0:Y:S01]  /*0980*/  LDC.64 R28, c[0x0][0x380] ;  /* 0x0000e000ff1c7b82 */ /* 0x000e220000000a00 */
[----:B------:R-:W-:Y:S01]  /*0990*/  MOV R8, 0x0 ;  /* 0x0000000000087802 */ /* 0x000fe20000000f00 */
[----:B------:R-:W1:Y:S01]  /*09a0*/  LDCU.64 UR4, c[0x4][0x10] ;  /* 0x01000200ff0477ac */ /* 0x000e620008000a00 */
[----:B0-----:R-:W-:-:S05]  /*09b0*/  IMAD.WIDE R28, R23, 0x2, R28 ;  /* 0x00000002171c7825 */ /* 0x001fca00078e021c */
[----:B------:R-:W2:Y:S01]  /*09c0*/  LDG.E.U16 R0, desc[UR36][R28.64] ;  /* 0x000000241c007981 */ /* 0x000ea2000c1e1500 */
[----:B------:R-:W0:Y:S01]  /*09d0*/  LDC.64 R8, c[0x4][R8] ;  /* 0x0100000008087b82 */ /* 0x000e220000000a00 */
[----:B-1----:R-:W-:Y:S01]  /*09e0*/  IMAD.U32 R4, RZ, RZ, UR4 ;  /* 0x00000004ff047e24 */ /* 0x002fe2000f8e00ff */
[----:B------:R-:W-:Y:S01]  /*09f0*/  MOV R6, R18 ;  /* 0x0000001200067202 */ /* 0x000fe20000000f00 */
[----:B------:R-:W-:Y:S02]  /*0a00*/  IMAD.U32 R5, RZ, RZ, UR5 ;  /* 0x00000005ff057e24 */ /* 0x000fe4000f8e00ff */
[----:B------:R-:W-:Y:S02]  /*0a10*/  IMAD.MOV.U32 R7, RZ, RZ, R2 ;  /* 0x000000ffff077224 */ /* 0x000fe400078e0002 */
[----:B--2---:R-:W-:-:S04]  /*0a20*/  HADD2.F32 R0, -RZ, R0.H0_H0 ;  /* 0x20000000ff007230 */ /* 0x004fc80000004100 */
[----:B------:R-:W1:Y:S02]  /*0a30*/  F2F.F64.F32 R10, R0 ;  /* 0x00000000000a7310 */ /* 0x000e640000201800 */
[----:B01----:R1:W-:Y:S02]  /*0a40*/  STL.64 [R1], R10 ;  /* 0x0000000a01007387 */ /* 0x0033e40000100a00 */
[----:B------:R-:W-:-:S07]  /*0a50*/  LEPC R20, `(.L_x_196) ;  /* 0x000000001014794e */ /* 0x000fce0000000000 */
[----:B-1----:R-:W-:Y:S05]  /*0a60*/  CALL.ABS.NOINC R8 ;  /* 0x0000000008007343 */ /* 0x002fea0003c00000 */
.L_x_196:
[----:B------:R-:W2:Y:S01]  /*0a70*/  LDG.E.U16 R0, desc[UR36][R28.64+0x2] ;  /* 0x000002241c007981 */ /* 0x000ea2000c1e1500 */
[----:B------:R-:W-:Y:S01]  /*0a80*/  MOV R19, 0x0 ;  /* 0x0000000000137802 */ /* 0x000fe20000000f00 */
[----:B------:R-:W0:Y:S01]  /*0a90*/  LDCU.64 UR4, c[0x4][0x10] ;  /* 0x01000200ff0477ac */ /* 0x000e220008000a00 */
[----:B------:R-:W-:Y:S02]  /*0aa0*/  IMAD.MOV.U32 R6, RZ, RZ, R18 ;  /* 0x000000ffff067224 */ /* 0x000fe400078e0012 */
[----:B------:R1:W3:Y:S01]  /*0ab0*/  LDC.64 R8, c[0x4][R19] ;  /* 0x0100000013087b82 */ /* 0x0002e20000000a00 */
[----:B------:R-:W-:Y:S02]  /*0ac0*/  IMAD.MOV.U32 R7, RZ, RZ, R2 ;  /* 0x000000ffff077224 */ /* 0x000fe400078e0002 */
[----:B0-----:R-:W-:Y:S01]  /*0ad0*/  IMAD.U32 R4, RZ, RZ, UR4 ;  /* 0x00000004ff047e24 */ /* 0x001fe2000f8e00ff */
[----:B------:R-:W-:Y:S01]  /*0ae0*/  MOV R5, UR5 ;  /* 0x0000000500057c02 */ /* 0x000fe20008000f00 */
[----:B--2---:R-:W-:-:S04]  /*0af0*/  HADD2.F32 R0, -RZ, R0.H0_H0 ;  /* 0x20000000ff007230 */ /* 0x004fc80000004100 */
[----:B------:R-:W0:Y:S02]  /*0b00*/  F2F.F64.F32 R10, R0 ;  /* 0x00000000000a7310 */ /* 0x000e240000201800 */
[----:B0--3--:R1:W-:Y:S02]  /*0b10*/  STL.64 [R1], R10 ;  /* 0x0000000a01007387 */ /* 0x0093e40000100a00 */
[----:B------:R-:W-:-:S07]  /*0b20*/  LEPC R20, `(.L_x_197) ;  /* 0x000000001014794e */ /* 0x000fce0000000000 */
[----:B-1----:R-:W-:Y:S05]  /*0b30*/  CALL.ABS.NOINC R8 ;  /* 0x0000000008007343 */ /* 0x002fea0003c00000 */
.L_x_197:
[----:B------:R-:W2:Y:S01]  /*0b40*/  LDG.E.U16 R0, desc[UR36][R28.64+0x4] ;  /* 0x000004241c007981 */ /* 0x000ea2000c1e1500 */
[----:B------:R0:W1:Y:S01]  /*0b50*/  LDC.64 R8, c[0x4][R19] ;  /* 0x0100000013087b82 */ /* 0x0000620000000a00 */
[----:B------:R-:W3:Y:S01]  /*0b60*/  LDCU.64 UR4, c[0x4][0x10] ;  /* 0x01000200ff0477ac */ /* 0x000ee20008000a00 */
[----:B------:R-:W-:Y:S01]  /*0b70*/  IMAD.MOV.U32 R6, RZ, RZ, R18 ;  /* 0x000000ffff067224 */ /* 0x000fe200078e0012 */
[----:B------:R-:W-:Y:S02]  /*0b80*/  MOV R7, R2 ;  /* 0x0000000200077202 */ /* 0x000fe40000000f00 */
[----:B---3--:R-:W-:Y:S01]  /*0b90*/  MOV R4, UR4 ;  /* 0x0000000400047c02 */ /* 0x008fe20008000f00 */
[----:B------:R-:W-:Y:S02]  /*0ba0*/  IMAD.U32 R5, RZ, RZ, UR5 ;  /* 0x00000005ff057e24 */ /* 0x000fe4000f8e00ff */
[----:B--2---:R-:W-:-:S04]  /*0bb0*/  HADD2.F32 R0, -RZ, R0.H0_H0 ;  /* 0x20000000ff007230 */ /* 0x004fc80000004100 */
[----:B------:R-:W2:Y:S02]  /*0bc0*/  F2F.F64.F32 R10, R0 ;  /* 0x00000000000a7310 */ /* 0x000ea40000201800 */
[----:B-12---:R0:W-:Y:S02]  /*0bd0*/  STL.64 [R1], R10 ;  /* 0x0000000a01007387 */ /* 0x0061e40000100a00 */
[----:B------:R-:W-:-:S07]  /*0be0*/  LEPC R20, `(.L_x_198) ;  /* 0x000000001014794e */ /* 0x000fce0000000000 */
[----:B0-----:R-:W-:Y:S05]  /*0bf0*/  CALL.ABS.NOINC R8 ;  /* 0x0000000008007343 */ /* 0x001fea0003c00000 */
.L_x_198:
[----:B------:R-:W2:Y:S01]  /*0c00*/  LDG.E.U16 R0, desc[UR36][R28.64+0x6] ;  /* 0x000006241c007981 */ /* 0x000ea2000c1e1500 */
[----:B------:R0:W1:Y:S01]  /*0c10*/  LDC.64 R8, c[0x4][R19] ;  /* 0x0100000013087b82 */ /* 0x0000620000000a00 */
[----:B------:R-:W3:Y:S01]  /*0c20*/  LDCU.64 UR4, c[0x4][0x10] ;  /* 0x01000200ff0477ac */ /* 0x000ee20008000a00 */
[----:B------:R-:W-:Y:S01]  /*0c30*/  MOV R6, R18 ;  /* 0x0000001200067202 */ /* 0x000fe20000000f00 */
[----:B------:R-:W-:Y:S02]  /*0c40*/  IMAD.MOV.U32 R7, RZ, RZ, R2 ;  /* 0x000000ffff077224 */ /* 0x000fe400078e0002 */
[----:B---3--:R-:W-:Y:S02]  /*0c50*/  IMAD.U32 R4, RZ, RZ, UR4 ;  /* 0x00000004ff047e24 */ /* 0x008fe4000f8e00ff */
[----:B------:R-:W-:Y:S02]  /*0c60*/  IMAD.U32 R5, RZ, RZ, UR5 ;  /* 0x00000005ff057e24 */ /* 0x000fe4000f8e00ff */
[----:B--2---:R-:W-:-:S04]  /*0c70*/  HADD2.F32 R0, -RZ, R0.H0_H0 ;  /* 0x20000000ff007230 */ /* 0x004fc80000004100 */
[----:B------:R-:W2:Y:S02]  /*0c80*/  F2F.F64.F32 R10, R0 ;  /* 0x00000000000a7310 */ /* 0x000ea40000201800 */
[----:B-12---:R0:W-:Y:S02]  /*0c90*/  STL.64 [R1], R10 ;  /* 0x0000000a01007387 */ /* 0x0061e40000100a00 */
[----:B------:R-:W-:-:S07]  /*0ca0*/  LEPC R20, `(.L_x_199) ;  /* 0x000000001014794e */ /* 0x000fce0000000000 */
[----:B0-----:R-:W-:Y:S05]  /*0cb0*/  CALL.ABS.NOINC R8 ;  /* 0x0000000008007343 */ /* 0x001fea0003c00000 */
.L_x_199:
[----:B------:R-:W2:Y:S01]  /*0cc0*/  LDG.E.U16 R0, desc[UR36][R28.64+0x8] ;  /* 0x000008241c007981 */ /* 0x000ea2000c1e1500 */
[----:B------:R0:W1:Y:S01]  /*0cd0*/  LDC.64 R8, c[0x4][R19] ;  /* 0x0100000013087b82 */ /* 0x0000620000000a00 */
[----:B------:R-:W3:Y:S01]  /*0ce0*/  LDCU.64 UR4, c[0x4][0x10] ;  /* 0x01000200ff0477ac */ /* 0x000ee20008000a00 */
[----:B------:R-:W-:Y:S02]  /*0cf0*/  IMAD.MOV.U32 R6, RZ, RZ, R18 ;  /* 0x000000ffff067224 */ /* 0x000fe400078e0012 */
[----:B------:R-:W-:Y:S02]  /*0d00*/  IMAD.MOV.U32 R7, RZ, RZ, R2 ;  /* 0x000000ffff077224 */ /* 0x000fe400078e0002 */
[----:B---3--:R-:W-:Y:S01]  /*0d10*/  IMAD.U32 R4, RZ, RZ, UR4 ;  /* 0x00000004ff047e24 */ /* 0x008fe2000f8e00ff */
[----:B------:R-:W-:Y:S01]  /*0d20*/  MOV R5, UR5 ;  /* 0x0000000500057c02 */ /* 0x000fe20008000f00 */
[----:B--2---:R-:W-:-:S04]  /*0d30*/  HADD2.F32 R0, -RZ, R0.H0_H0 ;  /* 0x20000000ff007230 */ /* 0x004fc80000004100 */
[----:B------:R-:W2:Y:S02]  /*0d40*/  F2F.F64.F32 R10, R0 ;  /* 0x00000000000a7310 */ /* 0x000ea40000201800 */
[----:B-12---:R0:W-:Y:S02]  /*0d50*/  STL.64 [R1], R10 ;  /* 0x0000000a01007387 */ /* 0x0061e40000100a00 */
[----:B------:R-:W-:-:S07]  /*0d60*/  LEPC R20, `(.L_x_200) ;  /* 0x000000001014794e */ /* 0x000fce0000000000 */
[----:B0-----:R-:W-:Y:S05]  /*0d70*/  CALL.ABS.NOINC R8 ;  /* 0x0000000008007343 */ /* 0x001fea0003c00000 */
.L_x_200:
        /* <DEDUP_REMOVED lines=12> */
.L_x_201:
        /* <DEDUP_REMOVED lines=12> */
.L_x_202:
        /* <DEDUP_REMOVED lines=12> */
.L_x_203:
        /* <DEDUP_REMOVED lines=12> */
.L_x_204:
        /* <DEDUP_REMOVED lines=12> */
.L_x_205:
        /* <DEDUP_REMOVED lines=12> */
.L_x_206:
        /* <DEDUP_REMOVED lines=12> */
.L_x_207:
        /* <DEDUP_REMOVED lines=12> */
.L_x_208:
        /* <DEDUP_REMOVED lines=12> */
.L_x_209:
        /* <DEDUP_REMOVED lines=12> */
.L_x_210:
        /* <DEDUP_REMOVED lines=12> */
.L_x_211:
[----:B------:R-:W-:Y:S01]  /*15c0*/  VIADD R22, R22, 0x10 ;  /* 0x0000001016167836 */ /* 0x000fe20000000000 */
[----:B------:R-:W-:-:S04]  /*15d0*/  IADD3 R23, PT, PT, R23, 0x10, RZ ;  /* 0x0000001017177810 */ /* 0x000fc80007ffe0ff */
[----:B------:R-:W-:-:S13]  /*15e0*/  ISETP.NE.AND P0, PT, R22, RZ, PT ;  /* 0x000000ff1600720c */ /* 0x000fda0003f05270 */
[----:B------:R-:W-:Y:S05]  /*15f0*/  @P0 BRA `(.L_x_212) ;  /* 0xfffffff000e00947 */ /* 0x000fea000383ffff */
[----:B------:R-:W-:Y:S05]  /*1600*/  BSYNC.RECONVERGENT B6 ;  /* 0x0000000000067941 */ /* 0x000fea0003800200 */
.L_x_195:
[----:B------:R-:W0:Y:S02]  /*1610*/  LDCU UR4, c[0x0][0x394] ;  /* 0x00007280ff0477ac */ /* 0x000e240008000800 */
[----:B0-----:R-:W-:-:S06]  /*1620*/  ULOP3.LUT UR4, UR4, 0x7ffffff0, URZ, 0xc0, !UPT ;  /* 0x7ffffff004047892 */ /* 0x001fcc000f8ec0ff */
[----:B------:R-:W-:-:S07]  /*1630*/  IMAD.U32 R23, RZ, RZ, UR4 ;  /* 0x00000004ff177e24 */ /* 0x000fce000f8e00ff */
.L_x_194:
        /* <DEDUP_REMOVED lines=8> */
[----:B------:R-:W-:Y:S01]  /*16c0*/  IADD3 R3, PT, PT, R24, R23, RZ ;  /* 0x0000001718037210 */ /* 0x000fe20007ffe0ff */
[----:B------:R-:W1:Y:S04]  /*16d0*/  LDCU.64 UR4, c[0x4][0x10] ;  /* 0x01000200ff0477ac */ /* 0x000e680008000a00 */
[----:B0-----:R-:W-:-:S05]  /*16e0*/  IMAD.WIDE R28, R3, 0x2, R28 ;  /* 0x00000002031c7825 */ /* 0x001fca00078e021c */
[----:B------:R-:W2:Y:S01]  /*16f0*/  LDG.E.U16 R0, desc[UR36][R28.64] ;  /* 0x000000241c007981 */ /* 0x000ea2000c1e1500 */
[----:B------:R-:W-:Y:S01]  /*1700*/  MOV R8, 0x0 ;  /* 0x0000000000087802 */ /* 0x000fe20000000f00 */
[----:B-1----:R-:W-:Y:S01]  /*1710*/  IMAD.U32 R4, RZ, RZ, UR4 ;  /* 0x00000004ff047e24 */ /* 0x002fe2000f8e00ff */
[----:B------:R-:W-:Y:S01]  /*1720*/  MOV R6, R18 ;  /* 0x0000001200067202 */ /* 0x000fe20000000f00 */
[----:B------:R-:W-:Y:S02]  /*1730*/  IMAD.U32 R5, RZ, RZ, UR5 ;  /* 0x00000005ff057e24 */ /* 0x000fe4000f8e00ff */
[----:B------:R-:W-:Y:S01]  /*1740*/  IMAD.MOV.U32 R7, RZ, RZ, R2 ;  /* 0x000000ffff077224 */ /* 0x000fe200078e0002 */
[----:B------:R-:W0:Y:S01]  /*1750*/  LDC.64 R8, c[0x4][R8] ;  /* 0x0100000008087b82 */ /* 0x000e220000000a00 */
[----:B--2---:R-:W-:-:S04]  /*1760*/  HADD2.F32 R0, -RZ, R0.H0_H0 ;  /* 0x20000000ff007230 */ /* 0x004fc80000004100 */
[----:B------:R-:W1:Y:S02]  /*1770*/  F2F.F64.F32 R10, R0 ;  /* 0x00000000000a7310 */ /* 0x000e640000201800 */
[----:B01----:R1:W-:Y:S02]  /*1780*/  STL.64 [R1], R10 ;  /* 0x0000000a01007387 */ /* 0x0033e40000100a00 */
[----:B------:R-:W-:-:S07]  /*1790*/  LEPC R20, `(.L_x_215) ;  /* 0x000000001014794e */ /* 0x000fce0000000000 */
[----:B-1----:R-:W-:Y:S05]  /*17a0*/  CALL.ABS.NOINC R8 ;  /* 0x0000000008007343 */ /* 0x002fea0003c00000 */
.L_x_215:
        /* <DEDUP_REMOVED lines=13> */
.L_x_216:
        /* <DEDUP_REMOVED lines=12> */
.L_x_217:
        /* <DEDUP_REMOVED lines=12> */
.L_x_218:
        /* <DEDUP_REMOVED lines=12> */
.L_x_219:
        /* <DEDUP_REMOVED lines=12> */
.L_x_220:
        /* <DEDUP_REMOVED lines=12> */
.L_x_221:
        /* <DEDUP_REMOVED lines=12> */
.L_x_222:
[----:B------:R-:W-:-:S07]  /*1d00*/  IADD3 R23, PT, PT, R23, 0x8, RZ ;  /* 0x0000000817177810 */ /* 0x000fce0007ffe0ff */
.L_x_214:
[----:B------:R-:W-:-:S04]  /*1d10*/  LOP3.LUT R0, R22, 0x7, RZ, 0xc0, !PT ;  /* 0x0000000716007812 */ /* 0x000fc800078ec0ff */
        /* <DEDUP_REMOVED lines=10> */
[----:B------:R-:W2:Y:S01]  /*1dc0*/  LDG.E.U16 R0, desc[UR36][R28.64] ;  /* 0x000000241c007981 */ /* 0x000ea2000c1e1500 */
[----:B------:R-:W0:Y:S01]  /*1dd0*/  LDC.64 R8, c[0x4][R8] ;  /* 0x0100000008087b82 */ /* 0x000e220000000a00 */
[----:B-1----:R-:W-:Y:S01]  /*1de0*/  MOV R4, UR4 ;  /* 0x0000000400047c02 */ /* 0x002fe20008000f00 */
[----:B------:R-:W-:Y:S01]  /*1df0*/  IMAD.U32 R5, RZ, RZ, UR5 ;  /* 0x00000005ff057e24 */ /* 0x000fe2000f8e00ff */
[----:B------:R-:W-:Y:S01]  /*1e00*/  MOV R7, R2 ;  /* 0x0000000200077202 */ /* 0x000fe20000000f00 */
[----:B------:R-:W-:Y:S02]  /*1e10*/  IMAD.MOV.U32 R6, RZ, RZ, R18 ;  /* 0x000000ffff067224 */ /* 0x000fe400078e0012 */
[----:B--2---:R-:W-:-:S04]  /*1e20*/  HADD2.F32 R0, -RZ, R0.H0_H0 ;  /* 0x20000000ff007230 */ /* 0x004fc80000004100 */
[----:B------:R-:W1:Y:S02]  /*1e30*/  F2F.F64.F32 R10, R0 ;  /* 0x00000000000a7310 */ /* 0x000e640000201800 */
[----:B01----:R1:W-:Y:S02]  /*1e40*/  STL.64 [R1], R10 ;  /* 0x0000000a01007387 */ /* 0x0033e40000100a00 */
[----:B------:R-:W-:-:S07]  /*1e50*/  LEPC R20, `(.L_x_224) ;  /* 0x000000001014794e */ /* 0x000fce0000000000 */
[----:B-1----:R-:W-:Y:S05]  /*1e60*/  CALL.ABS.NOINC R8 ;  /* 0x0000000008007343 */ /* 0x002fea0003c00000 */
.L_x_224:
[----:B------:R-:W2:Y:S01]  /*1e70*/  LDG.E.U16 R0, desc[UR36][R28.64+0x2] ;  /* 0x000002241c007981 */ /* 0x000ea2000c1e1500 */
[----:B------:R-:W-:Y:S01]  /*1e80*/  MOV R19, 0x0 ;  /* 0x0000000000137802 */ /* 0x000fe20000000f00 */
[----:B------:R-:W0:Y:S01]  /*1e90*/  LDCU.64 UR4, c[0x4][0x10] ;  /* 0x01000200ff0477ac */ /* 0x000e220008000a00 */
[----:B------:R-:W-:Y:S01]  /*1ea0*/  MOV R6, R18 ;  /* 0x0000001200067202 */ /* 0x000fe20000000f00 */
[----:B------:R-:W-:Y:S01]  /*1eb0*/  IMAD.MOV.U32 R7, RZ, RZ, R2 ;  /* 0x000000ffff077224 */ /* 0x000fe200078e0002 */
[----:B------:R1:W3:Y:S01]  /*1ec0*/  LDC.64 R8, c[0x4][R19] ;  /* 0x0100000013087b82 */ /* 0x0002e20000000a00 */
[----:B0-----:R-:W-:Y:S02]  /*1ed0*/  IMAD.U32 R4, RZ, RZ, UR4 ;  /* 0x00000004ff047e24 */ /* 0x001fe4000f8e00ff */
[----:B------:R-:W-:Y:S02]  /*1ee0*/  IMAD.U32 R5, RZ, RZ, UR5 ;  /* 0x00000005ff057e24 */ /* 0x000fe4000f8e00ff */
[----:B--2---:R-:W-:-:S04]  /*1ef0*/  HADD2.F32 R0, -RZ, R0.H0_H0 ;  /* 0x20000000ff007230 */ /* 0x004fc80000004100 */
[----:B------:R-:W0:Y:S02]  /*1f00*/  F2F.F64.F32 R10, R0 ;  /* 0x00000000000a7310 */ /* 0x000e240000201800 */
[----:B0--3--:R1:W-:Y:S02]  /*1f10*/  STL.64 [R1], R10 ;  /* 0x0000000a01007387 */ /* 0x0093e40000100a00 */
[----:B------:R-:W-:-:S07]  /*1f20*/  LEPC R20, `(.L_x_225) ;  /* 0x000000001014794e */ /* 0x000fce0000000000 */
[----:B-1----:R-:W-:Y:S05]  /*1f30*/  CALL.ABS.NOINC R8 ;  /* 0x0000000008007343 */ /* 0x002fea0003c00000 */
.L_x_225:
        /* <DEDUP_REMOVED lines=12> */
.L_x_226:
        /* <DEDUP_REMOVED lines=12> */
.L_x_227:
[----:B------:R-:W-:-:S07]  /*20c0*/  VIADD R23, R23, 0x4 ;  /* 0x0000000417177836 */ /* 0x000fce0000000000 */
.L_x_223:
        /* <DEDUP_REMOVED lines=10> */
[----:B------:R-:W-:Y:S01]  /*2170*/  ISETP.NE.AND P0, PT, R19, 0x1, PT ;  /* 0x000000011300780c */ /* 0x000fe20003f05270 */
[----:B-1----:R-:W-:Y:S01]  /*2180*/  IMAD.U32 R5, RZ, RZ, UR5 ;  /* 0x00000005ff057e24 */ /* 0x002fe2000f8e00ff */
[----:B------:R-:W-:Y:S01]  /*2190*/  MOV R4, UR4 ;  /* 0x0000000400047c02 */ /* 0x000fe20008000f00 */
[----:B------:R-:W-:Y:S01]  /*21a0*/  IMAD.MOV.U32 R6, RZ, RZ, R18 ;  /* 0x000000ffff067224 */ /* 0x000fe200078e0012 */
[----:B------:R-:W-:Y:S01]  /*21b0*/  MOV R7, R2 ;  /* 0x0000000200077202 */ /* 0x000fe20000000f00 */
[----:B--2---:R-:W-:-:S04]  /*21c0*/  HADD2.F32 R0, -RZ, R0.H0_H0 ;  /* 0x20000000ff007230 */ /* 0x004fc80000004100 */
[----:B------:R1:W2:Y:S02]  /*21d0*/  F2F.F64.F32 R10, R0 ;  /* 0x00000000000a7310 */ /* 0x0002a40000201800 */
[----:B-1----:R-:W-:Y:S01]  /*21e0*/  P2R R0, PR, RZ, 0x1 ;  /* 0x00000001ff007803 */ /* 0x002fe20000000000 */
[----:B0-2---:R1:W-:Y:S06]  /*21f0*/  STL.64 [R1], R10 ;  /* 0x0000000a01007387 */ /* 0x0053ec0000100a00 */
[----:B------:R-:W-:-:S07]  /*2200*/  LEPC R20, `(.L_x_228) ;  /* 0x000000001014794e */ /* 0x000fce0000000000 */
[----:B-1----:R-:W-:Y:S05]  /*2210*/  CALL.ABS.NOINC R8 ;  /* 0x0000000008007343 */ /* 0x002fea0003c00000 */
.L_x_228:
[----:B------:R-:W-:-:S13]  /*2220*/  ISETP.NE.AND P6, PT, R19, 0x1, PT ;  /* 0x000000011300780c */ /* 0x000fda0003fc5270 */
[----:B------:R-:W-:Y:S05]  /*2230*/  @!P6 BRA `(.L_x_213) ;  /* 0x000000000074e947 */ /* 0x000fea0003800000 */
[----:B------:R-:W2:Y:S01]  /*2240*/  LDG.E.U16 R0, desc[UR36][R22.64+0x2] ;  /* 0x0000022416007981 */ /* 0x000ea2000c1e1500 */
[----:B------:R-:W-:Y:S01]  /*2250*/  MOV R24, 0x0 ;  /* 0x0000000000187802 */ /* 0x000fe20000000f00 */
[----:B------:R-:W0:Y:S01]  /*2260*/  LDCU.64 UR4, c[0x4][0x10] ;  /* 0x01000200ff0477ac */ /* 0x000e220008000a00 */
[----:B------:R-:W-:Y:S01]  /*2270*/  ISETP.NE.AND P0, PT, R19, 0x2, PT ;  /* 0x000000021300780c */ /* 0x000fe20003f05270 */
[----:B------:R-:W-:Y:S01]  /*2280*/  IMAD.MOV.U32 R7, RZ, RZ, R2 ;  /* 0x000000ffff077224 */ /* 0x000fe200078e0002 */
[----:B------:R1:W3:Y:S01]  /*2290*/  LDC.64 R8, c[0x4][R24] ;  /* 0x0100000018087b82 */ /* 0x0002e20000000a00 */
[----:B------:R-:W-:Y:S01]  /*22a0*/  MOV R6, R18 ;  /* 0x0000001200067202 */ /* 0x000fe20000000f00 */
[----:B0-----:R-:W-:Y:S02]  /*22b0*/  IMAD.U32 R4, RZ, RZ, UR4 ;  /* 0x00000004ff047e24 */ /* 0x001fe4000f8e00ff */
[----:B------:R-:W-:Y:S02]  /*22c0*/  IMAD.U32 R5, RZ, RZ, UR5 ;  /* 0x00000005ff057e24 */ /* 0x000fe4000f8e00ff */
[----:B--2---:R-:W-:-:S04]  /*22d0*/  HADD2.F32 R0, -RZ, R0.H0_H0 ;  /* 0x20000000ff007230 */ /* 0x004fc80000004100 */
[----:B------:R0:W2:Y:S02]  /*22e0*/  F2F.F64.F32 R10, R0 ;  /* 0x00000000000a7310 */ /* 0x0000a40000201800 */
[----:B0-----:R-:W-:Y:S01]  /*22f0*/  P2R R0, PR, RZ, 0x1 ;  /* 0x00000001ff007803 */ /* 0x001fe20000000000 */
[----:B--23--:R1:W-:Y:S06]  /*2300*/  STL.64 [R1], R10 ;  /* 0x0000000a01007387 */ /* 0x00c3ec0000100a00 */
[----:B------:R-:W-:-:S07]  /*2310*/  LEPC R20, `(.L_x_229) ;  /* 0x000000001014794e */ /* 0x000fce0000000000 */
[----:B-1----:R-:W-:Y:S05]  /*2320*/  CALL.ABS.NOINC R8 ;  /* 0x0000000008007343 */ /* 0x002fea0003c00000 */
.L_x_229:
[----:B------:R-:W-:-:S13]  /*2330*/  ISETP.NE.AND P6, PT, R19, 0x2, PT ;  /* 0x000000021300780c */ /* 0x000fda0003fc5270 */
[----:B------:R-:W-:Y:S05]  /*2340*/  @!P6 BRA `(.L_x_213) ;  /* 0x000000000030e947 */ /* 0x000fea0003800000 */
        /* <DEDUP_REMOVED lines=12> */
.L_x_213:
        /* <DEDUP_REMOVED lines=8> */
.L_x_230:
[----:B------:R-:W-:-:S13]  /*2490*/  ISETP.NE.AND P6, PT, R26, RZ, PT ;  /* 0x000000ff1a00720c */ /* 0x000fda0003fc5270 */
[----:B------:R-:W-:Y:S05]  /*24a0*/  @P6 BRA `(.L_x_231) ;  /* 0xffffffe000f06947 */ /* 0x000fea000383ffff */
[----:B------:R-:W-:Y:S05]  /*24b0*/  BSYNC.RECONVERGENT B7 ;  /* 0x0000000000077941 */ /* 0x000fea0003800200 */
.L_x_193:
[----:B------:R-:W0:Y:S01]  /*24c0*/  LDCU UR4, c[0x0][0x38c] ;  /* 0x00007180ff0477ac */ /* 0x000e220008000800 */
[----:B------:R-:W-:-:S05]  /*24d0*/  VIADD R17, R17, 0x1 ;  /* 0x0000000111117836 */ /* 0x000fca0000000000 */
[----:B0-----:R-:W-:-:S13]  /*24e0*/  ISETP.NE.AND P0, PT, R17, UR4, PT ;  /* 0x0000000411007c0c */ /* 0x001fda000bf05270 */
[----:B------:R-:W-:Y:S05]  /*24f0*/  @P0 BRA `(.L_x_232) ;  /* 0xffffffe000ac0947 */ /* 0x000fea000383ffff */
[----:B------:R-:W-:Y:S05]  /*2500*/  BSYNC.RECONVERGENT B8 ;  /* 0x0000000000087941 */ /* 0x000fea0003800200 */
.L_x_191:
[----:B------:R-:W0:Y:S01]  /*2510*/  LDCU UR4, c[0x0][0x388] ;  /* 0x00007100ff0477ac */ /* 0x000e220008000800 */
[----:B------:R-:W-:-:S04]  /*2520*/  IADD3 R16, PT, PT, R16, 0x1, RZ ;  /* 0x0000000110107810 */ /* 0x000fc80007ffe0ff */
[----:B0-----:R-:W-:-:S13]  /*2530*/  ISETP.NE.AND P0, PT, R16, UR4, PT ;  /* 0x0000000410007c0c */ /* 0x001fda000bf05270 */
[----:B------:R-:W-:Y:S05]  /*2540*/  @!P0 EXIT ;  /* 0x000000000000894d */ /* 0x000fea0003800000 */
[----:B------:R-:W-:Y:S05]  /*2550*/  BRA `(.L_x_233) ;  /* 0xffffffe0008c7947 */ /* 0x000fea000383ffff */
.L_x_176:
[C---:B------:R-:W-:Y:S01]  /*2560*/  LOP3.LUT R25, R24.reuse, 0x7, RZ, 0xc0, !PT ;  /* 0x0000000718197812 */ /* 0x040fe200078ec0ff */
[----:B------:R-:W-:Y:S01]  /*2570*/  IMAD.MOV.U32 R16, RZ, RZ, RZ ;  /* 0x000000ffff107224 */ /* 0x000fe200078e00ff */
[C---:B------:R-:W-:Y:S02]  /*2580*/  LOP3.LUT R23, R24.reuse, 0x3, RZ, 0xc0, !PT ;  /* 0x0000000318177812 */ /* 0x040fe400078ec0ff */
[----:B------:R-:W-:Y:S01]  /*2590*/  LOP3.LUT R24, R24, 0x7ffffff8, RZ, 0xc0, !PT ;  /* 0x7ffffff818187812 */ /* 0x000fe200078ec0ff */
[----:B------:R-:W-:-:S07]  /*25a0*/  VIADD R22, R25, 0xffffffff ;  /* 0xffffffff19167836 */ /* 0x000fce0000000000 */
.L_x_254:
[----:B------:R-:W0:Y:S01]  /*25b0*/  LDCU UR4, c[0x0][0x38c] ;  /* 0x00007180ff0477ac */ /* 0x000e220008000800 */
[----:B------:R-:W-:Y:S01]  /*25c0*/  HFMA2 R17, -RZ, RZ, 0, 0 ;  /* 0x00000000ff117431 */ /* 0x000fe200000001ff */
[----:B0-----:R-:W-:-:S09]  /*25d0*/  UISETP.GE.U32.AND UP0, UPT, UR4, 0x8, UPT ;  /* 0x000000080400788c */ /* 0x001fd2000bf06070 */
[----:B------:R-:W-:Y:S05]  /*25e0*/  BRA.U !UP0, `(.L_x_234) ;  /* 0x0000000508787547 */ /* 0x000fea000b800000 */
[----:B------:R-:W-:Y:S01]  /*25f0*/  BSSY.RECONVERGENT B6, `(.L_x_235) ;  /* 0x000005c000067945 */ /* 0x000fe20003800200 */
[----:B------:R-:W-:-:S07]  /*2600*/  IMAD.MOV.U32 R17, RZ, RZ, RZ ;  /* 0x000000ffff117224 */ /* 0x000fce00078e00ff */
.L_x_244:
        /* <DEDUP_REMOVED lines=10> */
.L_x_236:
        /* <DEDUP_REMOVED lines=11> */
.L_x_237:
        /* <DEDUP_REMOVED lines=11> */
.L_x_238:
        /* <DEDUP_REMOVED lines=11> */
.L_x_239:
        /* <DEDUP_REMOVED lines=11> */
.L_x_240:
        /* <DEDUP_REMOVED lines=11> */
.L_x_241:
        /* <DEDUP_REMOVED lines=11> */
.L_x_242:
        /* <DEDUP_REMOVED lines=11> */
.L_x_243:
[----:B------:R-:W-:-:S04]  /*2b80*/  IADD3 R17, PT, PT, R17, 0x8, RZ ;  /* 0x0000000811117810 */ /* 0x000fc80007ffe0ff */
[----:B------:R-:W-:-:S13]  /*2b90*/  ISETP.NE.AND P0, PT, R17, R24, PT ;  /* 0x000000181100720c */ /* 0x000fda0003f05270 */
[----:B------:R-:W-:Y:S05]  /*2ba0*/  @P0 BRA `(.L_x_244) ;  /* 0xfffffff800980947 */ /* 0x000fea000383ffff */
[----:B------:R-:W-:Y:S05]  /*2bb0*/  BSYNC.RECONVERGENT B6 ;  /* 0x0000000000067941 */ /* 0x000fea0003800200 */
.L_x_235:
[----:B------:R-:W-:-:S07]  /*2bc0*/  IMAD.MOV.U32 R17, RZ, RZ, R24 ;  /* 0x000000ffff117224 */ /* 0x000fce00078e0018 */
.L_x_234:
        /* <DEDUP_REMOVED lines=14> */
.L_x_247:
        /* <DEDUP_REMOVED lines=11> */
.L_x_248:
        /* <DEDUP_REMOVED lines=11> */
.L_x_249:
        /* <DEDUP_REMOVED lines=11> */
.L_x_250:
[----:B------:R-:W-:-:S07]  /*2ec0*/  IADD3 R17, PT, PT, R17, 0x4, RZ ;  /* 0x0000000411117810 */ /* 0x000fce0007ffe0ff */
.L_x_246:
        /* <DEDUP_REMOVED lines=14> */
.L_x_252:
        /* <DEDUP_REMOVED lines=11> */
.L_x_253:
[----:B------:R-:W-:-:S07]  /*3060*/  VIADD R17, R17, 0x2 ;  /* 0x0000000211117836 */ /* 0x000fce0000000000 */
.L_x_251:
        /* <DEDUP_REMOVED lines=13> */
.L_x_245:
[----:B------:R-:W0:Y:S01]  /*3140*/  LDCU UR4, c[0x0][0x388] ;  /* 0x00007100ff0477ac */ /* 0x000e220008000800 */
[----:B------:R-:W-:-:S05]  /*3150*/  VIADD R16, R16, 0x1 ;  /* 0x0000000110107836 */ /* 0x000fca0000000000 */
[----:B0-----:R-:W-:-:S13]  /*3160*/  ISETP.NE.AND P0, PT, R16, UR4, PT ;  /* 0x0000000410007c0c */ /* 0x001fda000bf05270 */
[----:B------:R-:W-:Y:S05]  /*3170*/  @P0 BRA `(.L_x_254) ;  /* 0xfffffff4000c0947 */ /* 0x000fea000383ffff */
[----:B------:R-:W-:Y:S05]  /*3180*/  EXIT ;  /* 0x000000000000794d */ /* 0x000fea0003800000 */
.L_x_255:
        /* <DEDUP_REMOVED lines=15> */
.L_x_267:


//--------------------- .text._Z15initGPUData_kerPfmi --------------------------
	.section	.text._Z15initGPUData_kerPfmi,"ax",@progbits
	.align	128
        .global         _Z15initGPUData_kerPfmi
        .type           _Z15initGPUData_kerPfmi,@function
        .size           _Z15initGPUData_kerPfmi,(.L_x_268 - _Z15initGPUData_kerPfmi)
        .other          _Z15initGPUData_kerPfmi,@"STO_CUDA_ENTRY STV_DEFAULT"
_Z15initGPUData_kerPfmi:
.text._Z15initGPUData_kerPfmi:
[----:B------:R-:W-:Y:S01]  /*0000*/  LDC R1, c[0x0][0x37c] ;  /* 0x0000df00ff017b82 */ /* 0x000fe20000000800 */
[----:B------:R-:W0:Y:S07]  /*0010*/  S2R R3, SR_TID.X ;  /* 0x0000000000037919 */ /* 0x000e2e0000002100 */
[----:B------:R-:W0:Y:S01]  /*0020*/  S2UR UR4, SR_CTAID.X ;  /* 0x00000000000479c3 */ /* 0x000e220000002500 */
[----:B------:R-:W1:Y:S07]  /*0030*/  LDCU.64 UR6, c[0x0][0x388] ;  /* 0x00007100ff0677ac */ /* 0x000e6e0008000a00 */
[----:B------:R-:W0:Y:S02]  /*0040*/  LDC R0, c[0x0][0x360] ;  /* 0x0000d800ff007b82 */ /* 0x000e240000000800 */
[----:B0-----:R-:W-:-:S05]  /*0050*/  IMAD R0, R0, UR4, R3 ;  /* 0x0000000400007c24 */ /* 0x001fca000f8e0203 */
[----:B-1----:R-:W-:-:S04]  /*0060*/  ISETP.GE.U32.AND P0, PT, R0, UR6, PT ;  /* 0x0000000600007c0c */ /* 0x002fc8000bf06070 */
[----:B------:R-:W-:-:S13]  /*0070*/  ISETP.GE.U32.AND.EX P0, PT, RZ, UR7, PT, P0 ;  /* 0x00000007ff007c0c */ /* 0x000fda000bf06100 */
[----:B------:R-:W-:Y:S05]  /*0080*/  @P0 EXIT ;  /* 0x000000000000094d */ /* 0x000fea0003800000 */
[----:B------:R-:W0:Y:S01]  /*0090*/  LDC R3, c[0x0][0x390] ;  /* 0x0000e400ff037b82 */ /* 0x000e220000000800 */
[----:B------:R-:W1:Y:S01]  /*00a0*/  LDCU.64 UR6, c[0x0][0x380] ;  /* 0x00007000ff0677ac */ /* 0x000e620008000a00 */
[----:B------:R-:W2:Y:S01]  /*00b0*/  LDCU.64 UR4, c[0x0][0x358] ;  /* 0x00006b00ff0477ac */ /* 0x000ea20008000a00 */
[----:B0-----:R-:W-:-:S04]  /*00c0*/  IADD3 R2, P0, PT, R0, R3, RZ ;  /* 0x0000000300027210 */ /* 0x001fc80007f1e0ff */
[----:B------:R-:W-:-:S05]  /*00d0*/  LEA.HI.X.SX32 R3, R3, RZ, 0x1, P0 ;  /* 0x000000ff03037211 */ /* 0x000fca00000f0eff */
[----:B------:R-:W-:-:S04]  /*00e0*/  IMAD.WIDE.U32 R4, R3, -0xa1e5b11, RZ ;  /* 0xf5e1a4ef03047825 */ /* 0x000fc800078e00ff */
[----:B------:R-:W-:-:S04]  /*00f0*/  IMAD.WIDE.U32 R6, P0, R2, 0x3091b51, R4 ;  /* 0x03091b5102067825 */ /* 0x000fc80007800004 */
[----:B------:R-:W-:-:S04]  /*0100*/  IMAD.WIDE.U32 R4, R2, -0xa1e5b11, RZ ;  /* 0xf5e1a4ef02047825 */ /* 0x000fc800078e00ff */
[----:B------:R-:W-:Y:S01]  /*0110*/  IMAD.X R9, RZ, RZ, RZ, P0 ;  /* 0x000000ffff097224 */ /* 0x000fe200000e06ff */
[----:B------:R-:W-:Y:S01]  /*0120*/  IADD3 RZ, P0, PT, R5, R6, RZ ;  /* 0x0000000605ff7210 */ /* 0x000fe20007f1e0ff */
[----:B------:R-:W-:-:S04]  /*0130*/  IMAD.MOV.U32 R8, RZ, RZ, R7 ;  /* 0x000000ffff087224 */ /* 0x000fc800078e0007 */
[----:B------:R-:W-:-:S03]  /*0140*/  IMAD.WIDE.U32.X R4, R3, 0x3091b51, R8, P0 ;  /* 0x03091b5103047825 */ /* 0x000fc600000e0408 */
[----:B------:R-:W-:-:S05]  /*0150*/  IADD3 R7, P0, PT, R2, -R4, RZ ;  /* 0x8000000402077210 */ /* 0x000fca0007f1e0ff */
[----:B------:R-:W-:-:S05]  /*0160*/  IMAD.X R6, R3, 0x1, ~R5, P0 ;  /* 0x0000000103067824 */ /* 0x000fca00000e0e05 */
[--C-:B------:R-:W-:Y:S02]  /*0170*/  SHF.R.U64 R7, R7, 0x1, R6.reuse ;  /* 0x0000000107077819 */ /* 0x100fe40000001206 */
[----:B------:R-:W-:Y:S02]  /*0180*/  SHF.R.U32.HI R9, RZ, 0x1, R6 ;  /* 0x00000001ff097819 */ /* 0x000fe40000011606 */
[----:B------:R-:W-:-:S05]  /*0190*/  IADD3 R4, P0, PT, R7, R4, RZ ;  /* 0x0000000407047210 */ /* 0x000fca0007f1e0ff */
[----:B------:R-:W-:-:S05]  /*01a0*/  IMAD.X R7, R9, 0x1, R5, P0 ;  /* 0x0000000109077824 */ /* 0x000fca00000e0605 */
[--C-:B------:R-:W-:Y:S02]  /*01b0*/  SHF.R.U64 R5, R4, 0x7, R7.reuse ;  /* 0x0000000704057819 */ /* 0x100fe40000001207 */
[----:B------:R-:W-:-:S03]  /*01c0*/  SHF.R.U32.HI R4, RZ, 0x7, R7 ;  /* 0x00000007ff047819 */ /* 0x000fc60000011607 */
[----:B------:R-:W-:-:S04]  /*01d0*/  IMAD.WIDE.U32 R2, R5, -0xfd, R2 ;  /* 0xffffff0305027825 */ /* 0x000fc800078e0002 */
[----:B------:R-:W-:Y:S01]  /*01e0*/  IMAD R4, R4, -0xfd, RZ ;  /* 0xffffff0304047824 */ /* 0x000fe200078e02ff */
[----:B------:R-:W-:-:S04]  /*01f0*/  IADD3 R2, P0, PT, R2, 0x1, RZ ;  /* 0x0000000102027810 */ /* 0x000fc80007f1e0ff */
[----:B------:R-:W-:-:S05]  /*0200*/  IADD3 R3, PT, PT, R3, -R5, R4 ;  /* 0x8000000503037210 */ /* 0x000fca0007ffe004 */
[----:B------:R-:W-:Y:S01]  /*0210*/  IMAD.X R3, RZ, RZ, R3, P0 ;  /* 0x000000ffff037224 */ /* 0x000fe200000e0603 */
[----:B-1----:R-:W-:-:S03]  /*0220*/  LEA R4, P0, R0, UR6, 0x2 ;  /* 0x0000000600047c11 */ /* 0x002fc6000f8010ff */
[----:B------:R-:W0:Y:S01]  /*0230*/  I2F.U64 R2, R2 ;  /* 0x0000000200027312 */ /* 0x000e220000301000 */
[----:B------:R-:W-:Y:S01]  /*0240*/  LEA.HI.X R5, R0, UR7, RZ, 0x2, P0 ;  /* 0x0000000700057c11 */ /* 0x000fe200080f14ff */
[----:B0-----:R-:W-:-:S05]  /*0250*/  FMUL R7, R2, 0.00390625 ;  /* 0x3b80000002077820 */ /* 0x001fca0000400000 */
[----:B--2---:R-:W-:Y:S01]  /*0260*/  STG.E desc[UR4][R4.64], R7 ;  /* 0x0000000704007986 */ /* 0x004fe2000c101904 */
[----:B------:R-:W-:Y:S05]  /*0270*/  EXIT ;  /* 0x000000000000794d */ /* 0x000fea0003800000 */
.L_x_256:
        /* <DEDUP_REMOVED lines=16> */
.L_x_268:


//--------------------- .text._Z15initGPUData_kerP6__halfmi --------------------------
	.section	.text._Z15initGPUData_kerP6__halfmi,"ax",@progbits
	.align	128
        .global         _Z15initGPUData_kerP6__halfmi
        .type           _Z15initGPUData_kerP6__halfmi,@function
        .size           _Z15initGPUData_kerP6__halfmi,(.L_x_269 - _Z15initGPUData_kerP6__halfmi)
        .other          _Z15initGPUData_kerP6__halfmi,@"STO_CUDA_ENTRY STV_DEFAULT"
_Z15initGPUData_kerP6__halfmi:
.text._Z15initGPUData_kerP6__halfmi:
        /* <DEDUP_REMOVED lines=35> */
[----:B------:R-:W0:Y:S02]  /*0230*/  I2F.U64 R2, R2 ;  /* 0x0000000200027312 */ /* 0x000e240000301000 */
[----:B0-----:R-:W-:-:S05]  /*0240*/  FMUL R5, R2, 0.00390625 ;  /* 0x3b80000002057820 */ /* 0x001fca0000400000 */
[----:B------:R-:W-:Y:S02]  /*0250*/  F2FP.F16.F32.PACK_AB R3, RZ, R5 ;  /* 0x00000005ff03723e */ /* 0x000fe400000000ff */
[----:B------:R-:W-:-:S05]  /*0260*/  LEA.HI.X R5, R0, UR7, RZ, 0x1, P0 ;  /* 0x0000000700057c11 */ /* 0x000fca00080f0cff */
[----:B--2---:R-:W-:Y:S01]  /*0270*/  STG.E.U16 desc[UR4][R4.64], R3 ;  /* 0x0000000304007986 */ /* 0x004fe2000c101504 */
[----:B------:R-:W-:Y:S05]  /*0280*/  EXIT ;  /* 0x000000000000794d */ /* 0x000fea0003800000 */
.L_x_257:
        /* <DEDUP_REMOVED lines=15> */
.L_x_269:


//--------------------- .text._Z10fp32tofp16P6__halfPfm --------------------------
	.section	.text._Z10fp32tofp16P6__halfPfm,"ax",@progbits
	.align	128
        .global         _Z10fp32tofp16P6__halfPfm
        .type           _Z10fp32tofp16P6__halfPfm,@function
        .size           _Z10fp32tofp16P6__halfPfm,(.L_x_270 - _Z10fp32tofp16P6__halfPfm)
        .other          _Z10fp32tofp16P6__halfPfm,@"STO_CUDA_ENTRY STV_DEFAULT"
_Z10fp32tofp16P6__halfPfm:
.text._Z10fp32tofp16P6__halfPfm:
        /* <DEDUP_REMOVED lines=9> */
[----:B------:R-:W0:Y:S01]  /*0090*/  LDCU.128 UR8, c[0x0][0x380] ;  /* 0x00007000ff0877ac */ /* 0x000e220008000c00 */
[----:B------:R-:W1:Y:S01]  /*00a0*/  LDCU.64 UR4, c[0x0][0x358] ;  /* 0x00006b00ff0477ac */ /* 0x000e620008000a00 */
[----:B0-----:R-:W-:-:S04]  /*00b0*/  LEA R2, P0, R0, UR10, 0x2 ;  /* 0x0000000a00027c11 */ /* 0x001fc8000f8010ff */
[----:B------:R-:W-:-:S05]  /*00c0*/  LEA.HI.X R3, R0, UR11, RZ, 0x2, P0 ;  /* 0x0000000b00037c11 */ /* 0x000fca00080f14ff */
[----:B-1----:R-:W2:Y:S01]  /*00d0*/  LDG.E R2, desc[UR4][R2.64] ;  /* 0x0000000402027981 */ /* 0x002ea2000c1e1900 */
[----:B------:R-:W-:-:S04]  /*00e0*/  LEA R4, P0, R0, UR8, 0x1 ;  /* 0x0000000800047c11 */ /* 0x000fc8000f8008ff */
[----:B------:R-:W-:Y:S02]  /*00f0*/  LEA.HI.X R5, R0, UR9, RZ, 0x1, P0 ;  /* 0x0000000900057c11 */ /* 0x000fe400080f0cff */
[----:B--2---:R-:W-:-:S05]  /*0100*/  F2FP.F16.F32.PACK_AB R3, RZ, R2 ;  /* 0x00000002ff03723e */ /* 0x004fca00000000ff */
[----:B------:R-:W-:Y:S01]  /*0110*/  STG.E.U16 desc[UR4][R4.64], R3 ;  /* 0x0000000304007986 */ /* 0x000fe2000c101504 */
[----:B------:R-:W-:Y:S05]  /*0120*/  EXIT ;  /* 0x000000000000794d */ /* 0x000fea0003800000 */
.L_x_258:
        /* <DEDUP_REMOVED lines=13> */
.L_x_270:


//--------------------- .text._Z10fp16tofp32PfP6__halfm --------------------------
	.section	.text._Z10fp16tofp32PfP6__halfm,"ax",@progbits
	.align	128
        .global         _Z10fp16tofp32PfP6__halfm
        .type           _Z10fp16tofp32PfP6__halfm,@function
        .size           _Z10fp16tofp32PfP6__halfm,(.L_x_271 - _Z10fp16tofp32PfP6__halfm)
        .other          _Z10fp16tofp32PfP6__halfm,@"STO_CUDA_ENTRY STV_DEFAULT"
_Z10fp16tofp32PfP6__halfm:
.text._Z10fp16tofp32PfP6__halfm:
        /* <DEDUP_REMOVED lines=13> */
[----:B-1----:R-:W2:Y:S01]  /*00d0*/  LDG.E.U16 R2, desc[UR4][R2.64] ;  /* 0x0000000402027981 */ /* 0x002ea2000c1e1500 */
[----:B------:R-:W-:-:S04]  /*00e0*/  LEA R4, P0, R0, UR8, 0x2 ;  /* 0x0000000800047c11 */ /* 0x000fc8000f8010ff */
[----:B------:R-:W-:Y:S01]  /*00f0*/  LEA.HI.X R5, R0, UR9, RZ, 0x2, P0 ;  /* 0x0000000900057c11 */ /* 0x000fe200080f14ff */
[----:B--2---:R-:W-:-:S05]  /*0100*/  HADD2.F32 R7, -RZ, R2.H0_H0 ;  /* 0x20000002ff077230 */ /* 0x004fca0000004100 */
[----:B------:R-:W-:Y:S01]  /*0110*/  STG.E desc[UR4][R4.64], R7 ;  /* 0x0000000704007986 */ /* 0x000fe2000c101904 */
[----:B------:R-:W-:Y:S05]  /*0120*/  EXIT ;  /* 0x000000000000794d */ /* 0x000fea0003800000 */
.L_x_259:
        /* <DEDUP_REMOVED lines=13> */
.L_x_271:


//--------------------- .nv.global.init           --------------------------
	.section	.nv.global.init,"aw",@progbits
.nv.global.init:
	.type		$str$2,@object
	.size		$str$2,($str$1 - $str$2)
$str$2:
        /*0000*/ 	.byte	0x0a, 0x00
	.type		$str$1,@object
	.size		$str$1,($str - $str$1)
$str$1:
        /*0002*/ 	.byte	0x25, 0x2e, 0x34, 0x66, 0x20, 0x00
	.type		$str,@object
	.size		$str,($str$3 - $str)
$str:
        /*0008*/ 	.byte	0x3d, 0x3d, 0x3d, 0x25, 0x64, 0x20, 0x20, 0x25, 0x64, 0x3d, 0x3d, 0x3d, 0x0a, 0x00
	.type		$str$3,@object
	.size		$str$3,($str$6 - $str$3)
$str$3:
        /*0016*/ 	.byte	0x4e, 0x75, 0x6d, 0x62, 0x65, 0x72, 0x20, 0x6f, 0x66, 0x20, 0x6d, 0x69, 0x73, 0x6d, 0x61, 0x74
        /*0026*/ 	.byte	0x63, 0x68, 0x3a, 0x20, 0x25, 0x6c, 0x64, 0x0a, 0x00
	.type		$str$6,@object
	.size		$str$6,($str$4 - $str$6)
$str$6:
        /*002f*/ 	.byte	0x4d, 0x61, 0x78, 0x69, 0x6d, 0x75, 0x6d, 0x20, 0x64, 0x69, 0x66, 0x66, 0x65, 0x72, 0x65, 0x6e
        /*003f*/ 	.byte	0x63, 0x65, 0x3a, 0x20, 0x25, 0x2e, 0x34, 0x66, 0x2c, 0x20, 0x61, 0x3a, 0x20, 0x25, 0x2e, 0x34
        /*004f*/ 	.byte	0x66, 0x20, 0x28, 0x25, 0x23, 0x30, 0x38, 0x78, 0x29, 0x2c, 0x20, 0x62, 0x3a, 0x20, 0x25, 0x2e
        /*005f*/ 	.byte	0x34, 0x66, 0x20, 0x28, 0x25, 0x23, 0x30, 0x34, 0x78, 0x29, 0x0a, 0x00
	.type		$str$4,@object
	.size		$str$4,($str$5 - $str$4)
$str$4:
        /*006b*/ 	.byte	0x4d, 0x61, 0x78, 0x69, 0x6d, 0x75, 0x6d, 0x20, 0x64, 0x69, 0x66, 0x66, 0x65, 0x72, 0x65, 0x6e
        /*007b*/ 	.byte	0x63, 0x65, 0x3a, 0x20, 0x25, 0x2e, 0x34, 0x66, 0x2c, 0x20, 0x61, 0x3a, 0x20, 0x25, 0x2e, 0x34
        /*008b*/ 	.byte	0x66, 0x20, 0x28, 0x25, 0x23, 0x30, 0x34, 0x78, 0x29, 0x2c, 0x20, 0x62, 0x3a, 0x20, 0x25, 0x2e
        /*009b*/ 	.byte	0x34, 0x66, 0x20, 0x28, 0x25, 0x23, 0x30, 0x34, 0x78, 0x29, 0x0a, 0x00
	.type		$str$5,@object
	.size		$str$5,(.L_5 - $str$5)
$str$5:
        /*00a7*/ 	.byte	0x4d, 0x61, 0x78, 0x69, 0x6d, 0x75, 0x6d, 0x20, 0x64, 0x69, 0x66, 0x66, 0x65, 0x72, 0x65, 0x6e
        /*00b7*/ 	.byte	0x63, 0x65, 0x3a, 0x20, 0x25, 0x2e, 0x34, 0x66, 0x2c, 0x20, 0x61, 0x3a, 0x20, 0x25, 0x2e, 0x34
        /*00c7*/ 	.byte	0x66, 0x20, 0x28, 0x25, 0x23, 0x30, 0x38, 0x78, 0x29, 0x2c, 0x20, 0x62, 0x3a, 0x20, 0x25, 0x2e
        /*00d7*/ 	.byte	0x34, 0x66, 0x20, 0x28, 0x25, 0x23, 0x30, 0x38, 0x78, 0x29, 0x0a, 0x00
.L_5:


//--------------------- .nv.shared.reserved.0     --------------------------
	.section	.nv.shared.reserved.0,"aw",@nobits
	.weak		__nv_reservedSMEM_offset_0_alias
	.size		__nv_reservedSMEM_offset_0_alias, 0, 64
	.other		__nv_reservedSMEM_offset_0_alias,@"STO_CUDA_RESERVED_SHARED STV_DEFAULT"
__nv_reservedSMEM_offset_0_alias:
	.zero		0
	.zero		64


//--------------------- .nv.constant0._Z13checkEqualityPfP6__halfmfS_ --------------------------
	.section	.nv.constant0._Z13checkEqualityPfP6__halfmfS_,"a",@progbits
	.sectionflags	@""
	.align	4
.nv.constant0._Z13checkEqualityPfP6__halfmfS_:
	.zero		936


//--------------------- .nv.constant0._Z13checkEqualityPfS_mfS_ --------------------------
	.section	.nv.constant0._Z13checkEqualityPfS_mfS_,"a",@progbits
	.sectionflags	@""
	.align	4
.nv.constant0._Z13checkEqualityPfS_mfS_:
	.zero		936


//--------------------- .nv.constant0._Z13checkEqualityP6__halfS0_mfPf --------------------------
	.section	.nv.constant0._Z13checkEqualityP6__halfS0_mfPf,"a",@progbits
	.sectionflags	@""
	.align	4
.nv.constant0._Z13checkEqualityP6__halfS0_mfPf:
	.zero		936


//--------------------- .nv.constant0._Z13print4dTensorPfiiii --------------------------
	.section	.nv.constant0._Z13print4dTensorPfiiii,"a",@progbits
	.sectionflags	@""
	.align	4
.nv.constant0._Z13print4dTensorPfiiii:
	.zero		920


//--------------------- .nv.constant0._Z13print4dTensorP6__halfiiii --------------------------
	.section	.nv.constant0._Z13print4dTensorP6__halfiiii,"a",@progbits
	.sectionflags	@""
	.align	4
.nv.constant0._Z13print4dTensorP6__halfiiii:
	.zero		920


//--------------------- .nv.constant0._Z15initGPUData_kerPfmi --------------------------
	.section	.nv.constant0._Z15initGPUData_kerPfmi,"a",@progbits
	.sectionflags	@""
	.align	4
.nv.constant0._Z15initGPUData_kerPfmi:
	.zero		916


//--------------------- .nv.constant0._Z15initGPUData_kerP6__halfmi --------------------------
	.section	.nv.constant0._Z15initGPUData_kerP6__halfmi,"a",@progbits
	.sectionflags	@""
	.align	4
.nv.constant0._Z15initGPUData_kerP6__halfmi:
	.zero		916


//--------------------- .nv.constant0._Z10fp32tofp16P6__halfPfm --------------------------
	.section	.nv.constant0._Z10fp32tofp16P6__halfPfm,"a",@progbits
	.sectionflags	@""
	.align	4
.nv.constant0._Z10fp32tofp16P6__halfPfm:
	.zero		920


//--------------------- .nv.constant0._Z10fp16tofp32PfP6__halfm --------------------------
	.section	.nv.constant0._Z10fp16tofp32PfP6__halfm,"a",@progbits
	.sectionflags	@""
	.align	4
.nv.constant0._Z10fp16tofp32PfP6__halfm:
	.zero		920


//--------------------- SYMBOLS --------------------------

	.type		.nv.reservedSmem.offset0,@object
	.size		.nv.reservedSmem.offset0,0x4
	.type		vprintf,@function
